	.target	sm_100a

	.elftype	@"ET_EXEC"


//--------------------- .note.nv.tkinfo           --------------------------
	.section	.note.nv.tkinfo,"",@"SHT_NOTE"
	.sectionflags	@"SHF_NOTE_NV_TKINFO"
	.tkinfo
        /*0018*/ 	.word	0x00000002
        /*0030*/ 	.string	""
        /*0030*/ 	.string	"ptxas"
        /*0030*/ 	.string	"Cuda compilation tools, release 13.0, V13.0.88"
        /*0030*/ 	.string	"Build cuda_13.0.r13.0/compiler.36424714_0"
        /*0030*/ 	.string	"-arch sm_100a -m 64 "



//--------------------- .note.nv.cuinfo           --------------------------
	.section	.note.nv.cuinfo,"",@"SHT_NOTE"
	.sectionflags	@"SHF_NOTE_NV_CUINFO"
        /*0018*/ 	.short	0x0002
        /*001a*/ 	.short	0x0064
        /*001c*/ 	.short	0x0082
	.zero		2


//--------------------- .nv.info                  --------------------------
	.section	.nv.info,"",@"SHT_CUDA_INFO"
	.align	4


	//----- nvinfo : EIATTR_REGCOUNT
	.align		4
        /*0000*/ 	.byte	0x04, 0x2f
        /*0002*/ 	.short	(.L_16 - .L_15)
	.align		4
.L_15:
        /*0004*/ 	.word	index@(_ZN7cutlass13device_kernelINS_4gemm6kernel13GemmUniversalIN4cute5tupleIJiiiiEEENS1_10collective13CollectiveMmaINS1_35MainloopSm100TmaUmmaWarpSpecializedILi9ELi2ELi4ENS5_IJNS4_1CILi2EEENSA_ILi1EEESC_EEEEENS5_IJNSA_ILi64EEENSA_ILi112EEENSA_ILi128EEEEEEaNS5_IJlSC_lEEEaSJ_NS4_8TiledMMAINS4_8MMA_AtomIJNS4_15SM100_MMA_S8_SSIaaiLi64ELi112ELNS4_4UMMA5MajorE0ELSO_0ELNSN_8SaturateE0EEEEEENS4_6LayoutINS5_IJSC_SC_SC_EEENS5_IJNSA_ILi0EEESU_SU_EEEEENS5_IJNS4_10UnderscoreESX_SX_EEEEENS4_13SM90_TMA_LOADENS4_14ComposedLayoutINS4_7SwizzleILi3ELi4ELi3EEENS4_18smem_ptr_flag_bitsILi8EEENSS_INS5_IJNSA_ILi8EEESH_EEENS5_IJSH_SC_EEEEEEEvNS4_8identityENS4_23SM90_TMA_LOAD_MULTICASTES1A_vS1B_EENS_8epilogue10collective18CollectiveEpilogueINS1E_23Sm100TmaWarpSpecializedILi1ELi1ELi56ELb0ELb0EEEJSI_NS5_IJNSS_ISF_SC_EENSS_ISG_SC_EEEEEaSJ_aSJ_NS1E_6fusion15FusionCallbacksIS1I_NS1M_17LinearCombinationIaiaiLNS_15FloatRoundStyleE2EEESI_S1L_JEEENS4_5SM1004TMEM4LOAD25SM100_TMEM_LOAD_16dp32b8xES10_NS11_INS12_ILi0ELi4ELi3EEES15_NSS_INS5_IJS16_NSA_ILi16EEEEEENS5_IJS1X_SC_EEEEEEENS4_39AutoVectorizingCopyWithAssumedAlignmentILi128EEENS4_14SM90_TMA_STOREES21_S23_S23_EEEvvEEEEvNT_6ParamsE)
        /*0008*/ 	.word	0x00000080


	//----- nvinfo : EIATTR_FRAME_SIZE
	.align		4
.L_16:
        /*000c*/ 	.byte	0x04, 0x11
        /*000e*/ 	.short	(.L_18 - .L_17)
	.align		4
.L_17:
        /*0010*/ 	.word	index@($__internal_2_$__cuda_sm10x_tcgen05_guardrail_trap_unallocated_columns_being_dealloced)
        /*0014*/ 	.word	0x00000000


	//----- nvinfo : EIATTR_FRAME_SIZE
	.align		4
.L_18:
        /*0018*/ 	.byte	0x04, 0x11
        /*001a*/ 	.short	(.L_20 - .L_19)
	.align		4
.L_19:
        /*001c*/ 	.word	index@($__internal_1_$__cuda_sm10x_tcgen05_guardrail_trap_phase_invalid_during_alloc)
        /*0020*/ 	.word	0x00000000


	//----- nvinfo : EIATTR_FRAME_SIZE
	.align		4
.L_20:
        /*0024*/ 	.byte	0x04, 0x11
        /*0026*/ 	.short	(.L_22 - .L_21)
	.align		4
.L_21:
        /*0028*/ 	.word	index@($__internal_0_$__cuda_sm10x_tcgen05_guardrail_trap_col_being_dealloced_not_returned_by_alloc)
        /*002c*/ 	.word	0x00000000


	//----- nvinfo : EIATTR_FRAME_SIZE
	.align		4
.L_22:
        /*0030*/ 	.byte	0x04, 0x11
        /*0032*/ 	.short	(.L_24 - .L_23)
	.align		4
.L_23:
        /*0034*/ 	.word	index@(_ZN7cutlass13device_kernelINS_4gemm6kernel13GemmUniversalIN4cute5tupleIJiiiiEEENS1_10collective13CollectiveMmaINS1_35MainloopSm100TmaUmmaWarpSpecializedILi9ELi2ELi4ENS5_IJNS4_1CILi2EEENSA_ILi1EEESC_EEEEENS5_IJNSA_ILi64EEENSA_ILi112EEENSA_ILi128EEEEEEaNS5_IJlSC_lEEEaSJ_NS4_8TiledMMAINS4_8MMA_AtomIJNS4_15SM100_MMA_S8_SSIaaiLi64ELi112ELNS4_4UMMA5MajorE0ELSO_0ELNSN_8SaturateE0EEEEEENS4_6LayoutINS5_IJSC_SC_SC_EEENS5_IJNSA_ILi0EEESU_SU_EEEEENS5_IJNS4_10UnderscoreESX_SX_EEEEENS4_13SM90_TMA_LOADENS4_14ComposedLayoutINS4_7SwizzleILi3ELi4ELi3EEENS4_18smem_ptr_flag_bitsILi8EEENSS_INS5_IJNSA_ILi8EEESH_EEENS5_IJSH_SC_EEEEEEEvNS4_8identityENS4_23SM90_TMA_LOAD_MULTICASTES1A_vS1B_EENS_8epilogue10collective18CollectiveEpilogueINS1E_23Sm100TmaWarpSpecializedILi1ELi1ELi56ELb0ELb0EEEJSI_NS5_IJNSS_ISF_SC_EENSS_ISG_SC_EEEEEaSJ_aSJ_NS1E_6fusion15FusionCallbacksIS1I_NS1M_17LinearCombinationIaiaiLNS_15FloatRoundStyleE2EEESI_S1L_JEEENS4_5SM1004TMEM4LOAD25SM100_TMEM_LOAD_16dp32b8xES10_NS11_INS12_ILi0ELi4ELi3EEES15_NSS_INS5_IJS16_NSA_ILi16EEEEEENS5_IJS1X_SC_EEEEEEENS4_39AutoVectorizingCopyWithAssumedAlignmentILi128EEENS4_14SM90_TMA_STOREES21_S23_S23_EEEvvEEEEvNT_6ParamsE)
        /*0038*/ 	.word	0x00000000


	//----- nvinfo : EIATTR_MIN_STACK_SIZE
	.align		4
.L_24:
        /*003c*/ 	.byte	0x04, 0x12
        /*003e*/ 	.short	(.L_26 - .L_25)
	.align		4
.L_25:
        /*0040*/ 	.word	index@(_ZN7cutlass13device_kernelINS_4gemm6kernel13GemmUniversalIN4cute5tupleIJiiiiEEENS1_10collective13CollectiveMmaINS1_35MainloopSm100TmaUmmaWarpSpecializedILi9ELi2ELi4ENS5_IJNS4_1CILi2EEENSA_ILi1EEESC_EEEEENS5_IJNSA_ILi64EEENSA_ILi112EEENSA_ILi128EEEEEEaNS5_IJlSC_lEEEaSJ_NS4_8TiledMMAINS4_8MMA_AtomIJNS4_15SM100_MMA_S8_SSIaaiLi64ELi112ELNS4_4UMMA5MajorE0ELSO_0ELNSN_8SaturateE0EEEEEENS4_6LayoutINS5_IJSC_SC_SC_EEENS5_IJNSA_ILi0EEESU_SU_EEEEENS5_IJNS4_10UnderscoreESX_SX_EEEEENS4_13SM90_TMA_LOADENS4_14ComposedLayoutINS4_7SwizzleILi3ELi4ELi3EEENS4_18smem_ptr_flag_bitsILi8EEENSS_INS5_IJNSA_ILi8EEESH_EEENS5_IJSH_SC_EEEEEEEvNS4_8identityENS4_23SM90_TMA_LOAD_MULTICASTES1A_vS1B_EENS_8epilogue10collective18CollectiveEpilogueINS1E_23Sm100TmaWarpSpecializedILi1ELi1ELi56ELb0ELb0EEEJSI_NS5_IJNSS_ISF_SC_EENSS_ISG_SC_EEEEEaSJ_aSJ_NS1E_6fusion15FusionCallbacksIS1I_NS1M_17LinearCombinationIaiaiLNS_15FloatRoundStyleE2EEESI_S1L_JEEENS4_5SM1004TMEM4LOAD25SM100_TMEM_LOAD_16dp32b8xES10_NS11_INS12_ILi0ELi4ELi3EEES15_NSS_INS5_IJS16_NSA_ILi16EEEEEENS5_IJS1X_SC_EEEEEEENS4_39AutoVectorizingCopyWithAssumedAlignmentILi128EEENS4_14SM90_TMA_STOREES21_S23_S23_EEEvvEEEEvNT_6ParamsE)
        /*0044*/ 	.word	0x00000000
.L_26:


//--------------------- .nv.compat                --------------------------
	.section	.nv.compat,"",@"SHT_CUDA_COMPAT_INFO"
	.align	4
        /*0000*/ 	.byte	0x02, 0x09, 0x01, 0x00, 0x02, 0x02, 0x03, 0x00, 0x02, 0x05, 0x06, 0x00, 0x03, 0x07, 0x01, 0x01
        /*0010*/ 	.byte	0x02, 0x03, 0x01, 0x00, 0x02, 0x06, 0x01, 0x00, 0x04, 0x0b, 0x08, 0x00, 0x01, 0x00, 0x00, 0x00
        /*0020*/ 	.byte	0x00, 0x00, 0x00, 0x00


//--------------------- .nv.info._ZN7cutlass13device_kernelINS_4gemm6kernel13GemmUniversalIN4cute5tupleIJiiiiEEENS1_10collective13CollectiveMmaINS1_35MainloopSm100TmaUmmaWarpSpecializedILi9ELi2ELi4ENS5_IJNS4_1CILi2EEENSA_ILi1EEESC_EEEEENS5_IJNSA_ILi64EEENSA_ILi112EEENSA_ILi128EEEEEEaNS5_IJlSC_lEEEaSJ_NS4_8TiledMMAINS4_8MMA_AtomIJNS4_15SM100_MMA_S8_SSIaaiLi64ELi112ELNS4_4UMMA5MajorE0ELSO_0ELNSN_8SaturateE0EEEEEENS4_6LayoutINS5_IJSC_SC_SC_EEENS5_IJNSA_ILi0EEESU_SU_EEEEENS5_IJNS4_10UnderscoreESX_SX_EEEEENS4_13SM90_TMA_LOADENS4_14ComposedLayoutINS4_7SwizzleILi3ELi4ELi3EEENS4_18smem_ptr_flag_bitsILi8EEENSS_INS5_IJNSA_ILi8EEESH_EEENS5_IJSH_SC_EEEEEEEvNS4_8identityENS4_23SM90_TMA_LOAD_MULTICASTES1A_vS1B_EENS_8epilogue10collective18CollectiveEpilogueINS1E_23Sm100TmaWarpSpecializedILi1ELi1ELi56ELb0ELb0EEEJSI_NS5_IJNSS_ISF_SC_EENSS_ISG_SC_EEEEEaSJ_aSJ_NS1E_6fusion15FusionCallbacksIS1I_NS1M_17LinearCombinationIaiaiLNS_15FloatRoundStyleE2EEESI_S1L_JEEENS4_5SM1004TMEM4LOAD25SM100_TMEM_LOAD_16dp32b8xES10_NS11_INS12_ILi0ELi4ELi3EEES15_NSS_INS5_IJS16_NSA_ILi16EEEEEENS5_IJS1X_SC_EEEEEEENS4_39AutoVectorizingCopyWithAssumedAlignmentILi128EEENS4_14SM90_TMA_STOREES21_S23_S23_EEEvvEEEEvNT_6ParamsE --------------------------
	.section	.nv.info._ZN7cutlass13device_kernelINS_4gemm6kernel13GemmUniversalIN4cute5tupleIJiiiiEEENS1_10collective13CollectiveMmaINS1_35MainloopSm100TmaUmmaWarpSpecializedILi9ELi2ELi4ENS5_IJNS4_1CILi2EEENSA_ILi1EEESC_EEEEENS5_IJNSA_ILi64EEENSA_ILi112EEENSA_ILi128EEEEEEaNS5_IJlSC_lEEEaSJ_NS4_8TiledMMAINS4_8MMA_AtomIJNS4_15SM100_MMA_S8_SSIaaiLi64ELi112ELNS4_4UMMA5MajorE0ELSO_0ELNSN_8SaturateE0EEEEEENS4_6LayoutINS5_IJSC_SC_SC_EEENS5_IJNSA_ILi0EEESU_SU_EEEEENS5_IJNS4_10UnderscoreESX_SX_EEEEENS4_13SM90_TMA_LOADENS4_14ComposedLayoutINS4_7SwizzleILi3ELi4ELi3EEENS4_18smem_ptr_flag_bitsILi8EEENSS_INS5_IJNSA_ILi8EEESH_EEENS5_IJSH_SC_EEEEEEEvNS4_8identityENS4_23SM90_TMA_LOAD_MULTICASTES1A_vS1B_EENS_8epilogue10collective18CollectiveEpilogueINS1E_23Sm100TmaWarpSpecializedILi1ELi1ELi56ELb0ELb0EEEJSI_NS5_IJNSS_ISF_SC_EENSS_ISG_SC_EEEEEaSJ_aSJ_NS1E_6fusion15FusionCallbacksIS1I_NS1M_17LinearCombinationIaiaiLNS_15FloatRoundStyleE2EEESI_S1L_JEEENS4_5SM1004TMEM4LOAD25SM100_TMEM_LOAD_16dp32b8xES10_NS11_INS12_ILi0ELi4ELi3EEES15_NSS_INS5_IJS16_NSA_ILi16EEEEEENS5_IJS1X_SC_EEEEEEENS4_39AutoVectorizingCopyWithAssumedAlignmentILi128EEENS4_14SM90_TMA_STOREES21_S23_S23_EEEvvEEEEvNT_6ParamsE,"",@"SHT_CUDA_INFO"
	.sectionflags	@""
	.align	4


	//----- nvinfo : EIATTR_CUDA_API_VERSION
	.align		4
        /*0000*/ 	.byte	0x04, 0x37
        /*0002*/ 	.short	(.L_28 - .L_27)
.L_27:
        /*0004*/ 	.word	0x00000082


	//----- nvinfo : EIATTR_KPARAM_INFO
	.align		4
.L_28:
        /*0008*/ 	.byte	0x04, 0x17
        /*000a*/ 	.short	(.L_30 - .L_29)
.L_29:
        /*000c*/ 	.word	0x00000000
        /*0010*/ 	.short	0x0000
        /*0012*/ 	.short	0x0000
        /*0014*/ 	.byte	0x00, 0xf0, 0x01, 0x20


	//----- nvinfo : EIATTR_AT_ENTRY_FRAGMENTS
	.align		4
.L_30:
        /*0018*/ 	.byte	0x04, 0x4f
        /*001a*/ 	.short	(.L_32 - .L_31)


	//   ....[0]....
.L_31:
        /*001c*/ 	.word	0x00000006


	//----- nvinfo : EIATTR_RESERVED_SMEM_USED
	.align		4
.L_32:
        /*0020*/ 	.byte	0x01, 0x41
	.zero		2


	//----- nvinfo : EIATTR_SPARSE_MMA_MASK
	.align		4
        /*0024*/ 	.byte	0x03, 0x50
        /*0026*/ 	.short	0x0000


	//----- nvinfo : EIATTR_TCGEN05_1CTA_USED
	.align		4
        /*0028*/ 	.byte	0x01, 0x51
	.zero		2


	//----- nvinfo : EIATTR_MAXREG_COUNT
	.align		4
        /*002c*/ 	.byte	0x03, 0x1b
        /*002e*/ 	.short	0x00ff


	//----- nvinfo : EIATTR_NUM_BARRIERS
	.align		4
        /*0030*/ 	.byte	0x02, 0x4c
        /*0032*/ 	.byte	0x07
	.zero		1


	//----- nvinfo : EIATTR_EXTERNS
	.align		4
        /*0034*/ 	.byte	0x04, 0x0f
        /*0036*/ 	.short	(.L_34 - .L_33)


	//   ....[0]....
	.align		4
.L_33:
        /*0038*/ 	.word	index@(__assertfail)


	//----- nvinfo : EIATTR_MERCURY_ISA_VERSION
	.align		4
.L_34:
        /*003c*/ 	.byte	0x03, 0x5f
        /*003e*/ 	.short	0x0101


	//----- nvinfo : EIATTR_INT_WARP_WIDE_INSTR_OFFSETS
	.align		4
        /*0040*/ 	.byte	0x04, 0x31
        /*0042*/ 	.short	(.L_36 - .L_35)


	//   ....[0]....
.L_35:
        /*0044*/ 	.word	0x00003fc0


	//   ....[1]....
        /*0048*/ 	.word	0x00003ff0


	//   ....[2]....
        /*004c*/ 	.word	0x00004010


	//   ....[3]....
        /*0050*/ 	.word	0x00004c00


	//   ....[4]....
        /*0054*/ 	.word	0x00004c10


	//   ....[5]....
        /*0058*/ 	.word	0x00004e00


	//   ....[6]....
        /*005c*/ 	.word	0x00004e20


	//   ....[7]....
        /*0060*/ 	.word	0x00004e40


	//   ....[8]....
        /*0064*/ 	.word	0x00004e60


	//   ....[9]....
        /*0068*/ 	.word	0x00004f00


	//   ....[10]....
        /*006c*/ 	.word	0x00004f20


	//----- nvinfo : EIATTR_COOP_GROUP_MASK_REGIDS
	.align		4
.L_36:
        /*0070*/ 	.byte	0x04, 0x29
        /*0072*/ 	.short	(.L_38 - .L_37)


	//   ....[0]....
.L_37:
        /*0074*/ 	.word	0xffffffff


	//   ....[1]....
        /*0078*/ 	.word	0xffffffff


	//   ....[2]....
        /*007c*/ 	.word	0xffffffff


	//   ....[3]....
        /*0080*/ 	.word	0xffffffff


	//   ....[4]....
        /*0084*/ 	.word	0xffffffff


	//   ....[5]....
        /*0088*/ 	.word	0xffffffff


	//   ....[6]....
        /*008c*/ 	.word	0xffffffff


	//   ....[7]....
        /*0090*/ 	.word	0xffffffff


	//   ....[8]....
        /*0094*/ 	.word	0xffffffff


	//   ....[9]....
        /*0098*/ 	.word	0xffffffff


	//   ....[10]....
        /*009c*/ 	.word	0xffffffff


	//   ....[11]....
        /*00a0*/ 	.word	0xffffffff


	//   ....[12]....
        /*00a4*/ 	.word	0xffffffff


	//   ....[13]....
        /*00a8*/ 	.word	0xffffffff


	//----- nvinfo : EIATTR_COOP_GROUP_INSTR_OFFSETS
	.align		4
.L_38:
        /*00ac*/ 	.byte	0x04, 0x28
        /*00ae*/ 	.short	(.L_40 - .L_39)


	//   ....[0]....
.L_39:
        /*00b0*/ 	.word	0x00000080


	//   ....[1]....
        /*00b4*/ 	.word	0x000004d0


	//   ....[2]....
        /*00b8*/ 	.word	0x00000730


	//   ....[3]....
        /*00bc*/ 	.word	0x00000870


	//   ....[4]....
        /*00c0*/ 	.word	0x00000970


	//   ....[5]....
        /*00c4*/ 	.word	0x00000ae0


	//   ....[6]....
        /*00c8*/ 	.word	0x00000c80


	//   ....[7]....
        /*00cc*/ 	.word	0x00000e40


	//   ....[8]....
        /*00d0*/ 	.word	0x00002040


	//   ....[9]....
        /*00d4*/ 	.word	0x000031c0


	//   ....[10]....
        /*00d8*/ 	.word	0x000033d0


	//   ....[11]....
        /*00dc*/ 	.word	0x00003400


	//   ....[12]....
        /*00e0*/ 	.word	0x00003ea0


	//   ....[13]....
        /*00e4*/ 	.word	0x000040d0


	//----- nvinfo : EIATTR_VRC_CTA_INIT_COUNT
	.align		4
.L_40:
        /*00e8*/ 	.byte	0x02, 0x4a
        /*00ea*/ 	.byte	0x80
	.zero		1


	//----- nvinfo : EIATTR_SYSCALL_OFFSETS
	.align		4
        /*00ec*/ 	.byte	0x04, 0x46
        /*00ee*/ 	.short	(.L_42 - .L_41)


	//   ....[0]....
.L_41:
        /*00f0*/ 	.word	0x000060b0


	//   ....[1]....
        /*00f4*/ 	.word	0x00006230


	//   ....[2]....
        /*00f8*/ 	.word	0x000063b0


	//   ....[3]....
        /*00fc*/ 	.word	0x00006530


	//   ....[4]....
        /*0100*/ 	.word	0x000066b0


	//   ....[5]....
        /*0104*/ 	.word	0x00006830


	//   ....[6]....
        /*0108*/ 	.word	0x000069b0


	//----- nvinfo : EIATTR_MBARRIER_INSTR_OFFSETS
	.align		4
.L_42:
        /*010c*/ 	.byte	0x04, 0x39
        /*010e*/ 	.short	(.L_44 - .L_43)


	//   ....[0]....
.L_43:
        /*0110*/ 	.word	0x000005f0
        /*0114*/ 	.word	0x000000ff
        /*0118*/ 	.word	0x00000000
        /*011c*/ 	.short	0x0100
        /*011e*/ 	.byte	0x04
	.zero		1


	//   ....[1]....
        /*0120*/ 	.word	0x00000600
        /*0124*/ 	.word	0x000000ff
        /*0128*/ 	.word	0x00000048
        /*012c*/ 	.short	0x0100
        /*012e*/ 	.byte	0x04
	.zero		1


	//   ....[2]....
        /*0130*/ 	.word	0x00000610
        /*0134*/ 	.word	0x000000ff
        /*0138*/ 	.word	0x00000008
        /*013c*/ 	.short	0x0100
        /*013e*/ 	.byte	0x04
	.zero		1


	//   ....[3]....
        /*0140*/ 	.word	0x00000620
        /*0144*/ 	.word	0x000000ff
        /*0148*/ 	.word	0x00000050
        /*014c*/ 	.short	0x0100
        /*014e*/ 	.byte	0x04
	.zero		1


	//   ....[4]....
        /*0150*/ 	.word	0x00000630
        /*0154*/ 	.word	0x000000ff
        /*0158*/ 	.word	0x00000010
        /*015c*/ 	.short	0x0100
        /*015e*/ 	.byte	0x04
	.zero		1


	//   ....[5]....
        /*0160*/ 	.word	0x00000640
        /*0164*/ 	.word	0x000000ff
        /*0168*/ 	.word	0x00000058
        /*016c*/ 	.short	0x0100
        /*016e*/ 	.byte	0x04
	.zero		1


	//   ....[6]....
        /*0170*/ 	.word	0x00000650
        /*0174*/ 	.word	0x000000ff
        /*0178*/ 	.word	0x00000018
        /*017c*/ 	.short	0x0100
        /*017e*/ 	.byte	0x04
	.zero		1


	//   ....[7]....
        /*0180*/ 	.word	0x00000660
        /*0184*/ 	.word	0x000000ff
        /*0188*/ 	.word	0x00000060
        /*018c*/ 	.short	0x0100
        /*018e*/ 	.byte	0x04
	.zero		1


	//   ....[8]....
        /*0190*/ 	.word	0x00000670
        /*0194*/ 	.word	0x000000ff
        /*0198*/ 	.word	0x00000020
        /*019c*/ 	.short	0x0100
        /*019e*/ 	.byte	0x04
	.zero		1


	//   ....[9]....
        /*01a0*/ 	.word	0x00000680
        /*01a4*/ 	.word	0x000000ff
        /*01a8*/ 	.word	0x00000068
        /*01ac*/ 	.short	0x0100
        /*01ae*/ 	.byte	0x04
	.zero		1


	//   ....[10]....
        /*01b0*/ 	.word	0x00000690
        /*01b4*/ 	.word	0x000000ff
        /*01b8*/ 	.word	0x00000028
        /*01bc*/ 	.short	0x0100
        /*01be*/ 	.byte	0x04
	.zero		1


	//   ....[11]....
        /*01c0*/ 	.word	0x000006a0
        /*01c4*/ 	.word	0x000000ff
        /*01c8*/ 	.word	0x00000070
        /*01cc*/ 	.short	0x0100
        /*01ce*/ 	.byte	0x04
	.zero		1


	//   ....[12]....
        /*01d0*/ 	.word	0x000006b0
        /*01d4*/ 	.word	0x000000ff
        /*01d8*/ 	.word	0x00000030
        /*01dc*/ 	.short	0x0100
        /*01de*/ 	.byte	0x04
	.zero		1


	//   ....[13]....
        /*01e0*/ 	.word	0x000006c0
        /*01e4*/ 	.word	0x000000ff
        /*01e8*/ 	.word	0x00000078
        /*01ec*/ 	.short	0x0100
        /*01ee*/ 	.byte	0x04
	.zero		1


	//   ....[14]....
        /*01f0*/ 	.word	0x000006d0
        /*01f4*/ 	.word	0x000000ff
        /*01f8*/ 	.word	0x00000038
        /*01fc*/ 	.short	0x0100
        /*01fe*/ 	.byte	0x04
	.zero		1


	//   ....[15]....
        /*0200*/ 	.word	0x000006e0
        /*0204*/ 	.word	0x000000ff
        /*0208*/ 	.word	0x00000080
        /*020c*/ 	.short	0x0100
        /*020e*/ 	.byte	0x04
	.zero		1


	//   ....[16]....
        /*0210*/ 	.word	0x000006f0
        /*0214*/ 	.word	0x000000ff
        /*0218*/ 	.word	0x00000040
        /*021c*/ 	.short	0x0100
        /*021e*/ 	.byte	0x04
	.zero		1


	//   ....[17]....
        /*0220*/ 	.word	0x00000700
        /*0224*/ 	.word	0x000000ff
        /*0228*/ 	.word	0x00000088
        /*022c*/ 	.short	0x0100
        /*022e*/ 	.byte	0x04
	.zero		1


	//   ....[18]....
        /*0230*/ 	.word	0x00000840
        /*0234*/ 	.word	0x000000ff
        /*0238*/ 	.word	0x00000090
        /*023c*/ 	.short	0x0100
        /*023e*/ 	.byte	0x04
	.zero		1


	//   ....[19]....
        /*0240*/ 	.word	0x00000850
        /*0244*/ 	.word	0x000000ff
        /*0248*/ 	.word	0x00000098
        /*024c*/ 	.short	0x0100
        /*024e*/ 	.byte	0x04
	.zero		1


	//   ....[20]....
        /*0250*/ 	.word	0x00000940
        /*0254*/ 	.word	0x000000ff
        /*0258*/ 	.word	0x000000a0
        /*025c*/ 	.short	0x0100
        /*025e*/ 	.byte	0x04
	.zero		1


	//   ....[21]....
        /*0260*/ 	.word	0x00000950
        /*0264*/ 	.word	0x000000ff
        /*0268*/ 	.word	0x000000a8
        /*026c*/ 	.short	0x0100
        /*026e*/ 	.byte	0x04
	.zero		1


	//   ....[22]....
        /*0270*/ 	.word	0x00000a90
        /*0274*/ 	.word	0x000000ff
        /*0278*/ 	.word	0x000000b0
        /*027c*/ 	.short	0x0100
        /*027e*/ 	.byte	0x04
	.zero		1


	//   ....[23]....
        /*0280*/ 	.word	0x00000aa0
        /*0284*/ 	.word	0x000000ff
        /*0288*/ 	.word	0x000000c0
        /*028c*/ 	.short	0x0100
        /*028e*/ 	.byte	0x04
	.zero		1


	//   ....[24]....
        /*0290*/ 	.word	0x00000ab0
        /*0294*/ 	.word	0x000000ff
        /*0298*/ 	.word	0x000000b8
        /*029c*/ 	.short	0x0100
        /*029e*/ 	.byte	0x04
	.zero		1


	//   ....[25]....
        /*02a0*/ 	.word	0x00000ac0
        /*02a4*/ 	.word	0x000000ff
        /*02a8*/ 	.word	0x000000c8
        /*02ac*/ 	.short	0x0100
        /*02ae*/ 	.byte	0x04
	.zero		1


	//   ....[26]....
        /*02b0*/ 	.word	0x00000bf0
        /*02b4*/ 	.word	0x000000ff
        /*02b8*/ 	.word	0x000000d0
        /*02bc*/ 	.short	0x0100
        /*02be*/ 	.byte	0x04
	.zero		1


	//   ....[27]....
        /*02c0*/ 	.word	0x00000c00
        /*02c4*/ 	.word	0x000000ff
        /*02c8*/ 	.word	0x000000f0
        /*02cc*/ 	.short	0x0100
        /*02ce*/ 	.byte	0x04
	.zero		1


	//   ....[28]....
        /*02d0*/ 	.word	0x00000c10
        /*02d4*/ 	.word	0x000000ff
        /*02d8*/ 	.word	0x000000d8
        /*02dc*/ 	.short	0x0100
        /*02de*/ 	.byte	0x04
	.zero		1


	//   ....[29]....
        /*02e0*/ 	.word	0x00000c20
        /*02e4*/ 	.word	0x000000ff
        /*02e8*/ 	.word	0x000000f8
        /*02ec*/ 	.short	0x0100
        /*02ee*/ 	.byte	0x04
	.zero		1


	//   ....[30]....
        /*02f0*/ 	.word	0x00000c30
        /*02f4*/ 	.word	0x000000ff
        /*02f8*/ 	.word	0x000000e0
        /*02fc*/ 	.short	0x0100
        /*02fe*/ 	.byte	0x04
	.zero		1


	//   ....[31]....
        /*0300*/ 	.word	0x00000c40
        /*0304*/ 	.word	0x000000ff
        /*0308*/ 	.word	0x00000100
        /*030c*/ 	.short	0x0100
        /*030e*/ 	.byte	0x04
	.zero		1


	//   ....[32]....
        /*0310*/ 	.word	0x00000c50
        /*0314*/ 	.word	0x000000ff
        /*0318*/ 	.word	0x000000e8
        /*031c*/ 	.short	0x0100
        /*031e*/ 	.byte	0x04
	.zero		1


	//   ....[33]....
        /*0320*/ 	.word	0x00000c60
        /*0324*/ 	.word	0x000000ff
        /*0328*/ 	.word	0x00000108
        /*032c*/ 	.short	0x0100
        /*032e*/ 	.byte	0x04
	.zero		1


	//   ....[34]....
        /*0330*/ 	.word	0x00000d50
        /*0334*/ 	.word	0x000000ff
        /*0338*/ 	.word	0x00000110
        /*033c*/ 	.short	0x0100
        /*033e*/ 	.byte	0x04
	.zero		1


	//   ....[35]....
        /*0340*/ 	.word	0x00000d60
        /*0344*/ 	.word	0x000000ff
        /*0348*/ 	.word	0x00000120
        /*034c*/ 	.short	0x0100
        /*034e*/ 	.byte	0x04
	.zero		1


	//   ....[36]....
        /*0350*/ 	.word	0x00000d70
        /*0354*/ 	.word	0x000000ff
        /*0358*/ 	.word	0x00000118
        /*035c*/ 	.short	0x0100
        /*035e*/ 	.byte	0x04
	.zero		1


	//   ....[37]....
        /*0360*/ 	.word	0x00000d80
        /*0364*/ 	.word	0x000000ff
        /*0368*/ 	.word	0x00000128
        /*036c*/ 	.short	0x0100
        /*036e*/ 	.byte	0x04
	.zero		1


	//   ....[38]....
        /*0370*/ 	.word	0x000018c0
        /*0374*/ 	.word	0x00000000
        /*0378*/ 	.word	0x00000120
        /*037c*/ 	.short	0x010a
        /*037e*/ 	.byte	0xff
	.zero		1


	//   ....[39]....
        /*0380*/ 	.word	0x000018f0
        /*0384*/ 	.word	0x00000000
        /*0388*/ 	.word	0x00000110
        /*038c*/ 	.short	0x0101
        /*038e*/ 	.byte	0xff
	.zero		1


	//   ....[40]....
        /*0390*/ 	.word	0x000019c0
        /*0394*/ 	.word	0x000000ff
        /*0398*/ 	.word	0x00000048
        /*039c*/ 	.short	0x010a
        /*039e*/ 	.byte	0x05
	.zero		1


	//   ....[41]....
        /*03a0*/ 	.word	0x00001a40
        /*03a4*/ 	.word	0x000000ff
        /*03a8*/ 	.word	0x00000048
        /*03ac*/ 	.short	0x010a
        /*03ae*/ 	.byte	0x21
	.zero		1


	//   ....[42]....
        /*03b0*/ 	.word	0x00001bd0
        /*03b4*/ 	.word	0x000000ff
        /*03b8*/ 	.word	0x00000048
        /*03bc*/ 	.short	0x010a
        /*03be*/ 	.byte	0x08
	.zero		1


	//   ....[43]....
        /*03c0*/ 	.word	0x00001cf0
        /*03c4*/ 	.word	0x000000ff
        /*03c8*/ 	.word	0x000000a8
        /*03cc*/ 	.short	0x0101
        /*03ce*/ 	.byte	0x07
	.zero		1


	//   ....[44]....
        /*03d0*/ 	.word	0x00001d10
        /*03d4*/ 	.word	0x000000ff
        /*03d8*/ 	.word	0x00000048
        /*03dc*/ 	.short	0x010a
        /*03de*/ 	.byte	0x05
	.zero		1


	//   ....[45]....
        /*03e0*/ 	.word	0x00001d90
        /*03e4*/ 	.word	0x000000ff
        /*03e8*/ 	.word	0x00000048
        /*03ec*/ 	.short	0x010a
        /*03ee*/ 	.byte	0x11
	.zero		1


	//   ....[46]....
        /*03f0*/ 	.word	0x00001f20
        /*03f4*/ 	.word	0x000000ff
        /*03f8*/ 	.word	0x00000048
        /*03fc*/ 	.short	0x010a
        /*03fe*/ 	.byte	0x08
	.zero		1


	//   ....[47]....
        /*0400*/ 	.word	0x00002070
        /*0404*/ 	.word	0x00000003
        /*0408*/ 	.word	0x000000b0
        /*040c*/ 	.short	0x010a
        /*040e*/ 	.byte	0xff
	.zero		1


	//   ....[48]....
        /*0410*/ 	.word	0x000021c0
        /*0414*/ 	.word	0x00000000
        /*0418*/ 	.word	0x00000000
        /*041c*/ 	.short	0x0101
        /*041e*/ 	.byte	0xff
	.zero		1


	//   ....[49]....
        /*0420*/ 	.word	0x00002770
        /*0424*/ 	.word	0x000000ff
        /*0428*/ 	.word	0x00000000
        /*042c*/ 	.short	0x010a
        /*042e*/ 	.byte	0x04
	.zero		1


	//   ....[50]....
        /*0430*/ 	.word	0x00002800
        /*0434*/ 	.word	0x000000ff
        /*0438*/ 	.word	0x00000000
        /*043c*/ 	.short	0x010a
        /*043e*/ 	.byte	0x05
	.zero		1


	//   ....[51]....
        /*0440*/ 	.word	0x00002890
        /*0444*/ 	.word	0x000000ff
        /*0448*/ 	.word	0x00000000
        /*044c*/ 	.short	0x010a
        /*044e*/ 	.byte	0x05
	.zero		1


	//   ....[52]....
        /*0450*/ 	.word	0x00002920
        /*0454*/ 	.word	0x000000ff
        /*0458*/ 	.word	0x00000000
        /*045c*/ 	.short	0x010a
        /*045e*/ 	.byte	0x05
	.zero		1


	//   ....[53]....
        /*0460*/ 	.word	0x000029b0
        /*0464*/ 	.word	0x000000ff
        /*0468*/ 	.word	0x00000000
        /*046c*/ 	.short	0x010a
        /*046e*/ 	.byte	0x05
	.zero		1


	//   ....[54]....
        /*0470*/ 	.word	0x00002a40
        /*0474*/ 	.word	0x000000ff
        /*0478*/ 	.word	0x00000000
        /*047c*/ 	.short	0x010a
        /*047e*/ 	.byte	0x05
	.zero		1


	//   ....[55]....
        /*0480*/ 	.word	0x00002ad0
        /*0484*/ 	.word	0x000000ff
        /*0488*/ 	.word	0x00000000
        /*048c*/ 	.short	0x010a
        /*048e*/ 	.byte	0x05
	.zero		1


	//   ....[56]....
        /*0490*/ 	.word	0x00002b60
        /*0494*/ 	.word	0x000000ff
        /*0498*/ 	.word	0x00000000
        /*049c*/ 	.short	0x010a
        /*049e*/ 	.byte	0x05
	.zero		1


	//   ....[57]....
        /*04a0*/ 	.word	0x00002c00
        /*04a4*/ 	.word	0x00000000
        /*04a8*/ 	.word	0x00000000
        /*04ac*/ 	.short	0x010a
        /*04ae*/ 	.byte	0xff
	.zero		1


	//   ....[58]....
        /*04b0*/ 	.word	0x00002d20
        /*04b4*/ 	.word	0x00000002
        /*04b8*/ 	.word	0x00000110
        /*04bc*/ 	.short	0x010a
        /*04be*/ 	.byte	0xff
	.zero		1


	//   ....[59]....
        /*04c0*/ 	.word	0x00002d90
        /*04c4*/ 	.word	0x00000002
        /*04c8*/ 	.word	0x00000000
        /*04cc*/ 	.short	0x0101
        /*04ce*/ 	.byte	0xff
	.zero		1


	//   ....[60]....
        /*04d0*/ 	.word	0x00002db0
        /*04d4*/ 	.word	0x000000ff
        /*04d8*/ 	.word	0x000000c0
        /*04dc*/ 	.short	0x010a
        /*04de*/ 	.byte	0x04
	.zero		1


	//   ....[61]....
        /*04e0*/ 	.word	0x00002ed0
        /*04e4*/ 	.word	0x00000002
        /*04e8*/ 	.word	0x000000b0
        /*04ec*/ 	.short	0x010a
        /*04ee*/ 	.byte	0xff
	.zero		1


	//   ....[62]....
        /*04f0*/ 	.word	0x00002fd0
        /*04f4*/ 	.word	0x00000002
        /*04f8*/ 	.word	0x00000000
        /*04fc*/ 	.short	0x0101
        /*04fe*/ 	.byte	0xff
	.zero		1


	//   ....[63]....
        /*0500*/ 	.word	0x00003060
        /*0504*/ 	.word	0x000000ff
        /*0508*/ 	.word	0x000000c0
        /*050c*/ 	.short	0x0106
        /*050e*/ 	.byte	0x04
	.zero		1


	//   ....[64]....
        /*0510*/ 	.word	0x00003080
        /*0514*/ 	.word	0x000000ff
        /*0518*/ 	.word	0x000000c0
        /*051c*/ 	.short	0x010a
        /*051e*/ 	.byte	0x04
	.zero		1


	//   ....[65]....
        /*0520*/ 	.word	0x00003110
        /*0524*/ 	.word	0x000000ff
        /*0528*/ 	.word	0x000000c0
        /*052c*/ 	.short	0x0106
        /*052e*/ 	.byte	0x07
	.zero		1


	//   ....[66]....
        /*0530*/ 	.word	0x00003150
        /*0534*/ 	.word	0x00000000
        /*0538*/ 	.word	0x000000c0
        /*053c*/ 	.short	0x010a
        /*053e*/ 	.byte	0xff
	.zero		1


	//   ....[67]....
        /*0540*/ 	.word	0x000036a0
        /*0544*/ 	.word	0x00000000
        /*0548*/ 	.word	0x000000b0
        /*054c*/ 	.short	0x010a
        /*054e*/ 	.byte	0xff
	.zero		1


	//   ....[68]....
        /*0550*/ 	.word	0x000037a0
        /*0554*/ 	.word	0x00000003
        /*0558*/ 	.word	0x00000000
        /*055c*/ 	.short	0x0101
        /*055e*/ 	.byte	0xff
	.zero		1


	//   ....[69]....
        /*0560*/ 	.word	0x000037b0
        /*0564*/ 	.word	0x000000ff
        /*0568*/ 	.word	0x00000000
        /*056c*/ 	.short	0x010a
        /*056e*/ 	.byte	0x05
	.zero		1


	//   ....[70]....
        /*0570*/ 	.word	0x00003830
        /*0574*/ 	.word	0x000000ff
        /*0578*/ 	.word	0x000000f0
        /*057c*/ 	.short	0x010a
        /*057e*/ 	.byte	0x1f
	.zero		1


	//   ....[71]....
        /*0580*/ 	.word	0x00003900
        /*0584*/ 	.word	0x000000ff
        /*0588*/ 	.word	0x00000000
        /*058c*/ 	.short	0x010a
        /*058e*/ 	.byte	0x07
	.zero		1


	//   ....[72]....
        /*0590*/ 	.word	0x00003a40
        /*0594*/ 	.word	0x000000ff
        /*0598*/ 	.word	0x00000000
        /*059c*/ 	.short	0x010a
        /*059e*/ 	.byte	0x06
	.zero		1


	//   ....[73]....
        /*05a0*/ 	.word	0x00003cd0
        /*05a4*/ 	.word	0x000000ff
        /*05a8*/ 	.word	0x00000000
        /*05ac*/ 	.short	0x010a
        /*05ae*/ 	.byte	0x04
	.zero		1


	//   ....[74]....
        /*05b0*/ 	.word	0x00003d60
        /*05b4*/ 	.word	0x000000ff
        /*05b8*/ 	.word	0x00000000
        /*05bc*/ 	.short	0x010a
        /*05be*/ 	.byte	0x05
	.zero		1


	//   ....[75]....
        /*05c0*/ 	.word	0x00003df0
        /*05c4*/ 	.word	0x000000ff
        /*05c8*/ 	.word	0x00000000
        /*05cc*/ 	.short	0x010a
        /*05ce*/ 	.byte	0x05
	.zero		1


	//   ....[76]....
        /*05d0*/ 	.word	0x00003e80
        /*05d4*/ 	.word	0x000000ff
        /*05d8*/ 	.word	0x00000000
        /*05dc*/ 	.short	0x010a
        /*05de*/ 	.byte	0x04
	.zero		1


	//   ....[77]....
        /*05e0*/ 	.word	0x00004370
        /*05e4*/ 	.word	0x00000003
        /*05e8*/ 	.word	0x000000b0
        /*05ec*/ 	.short	0x010a
        /*05ee*/ 	.byte	0xff
	.zero		1


	//   ....[78]....
        /*05f0*/ 	.word	0x000044e0
        /*05f4*/ 	.word	0x00000000
        /*05f8*/ 	.word	0x00000000
        /*05fc*/ 	.short	0x0101
        /*05fe*/ 	.byte	0xff
	.zero		1


	//   ....[79]....
        /*0600*/ 	.word	0x000049a0
        /*0604*/ 	.word	0x000000ff
        /*0608*/ 	.word	0x000000a8
        /*060c*/ 	.short	0x010a
        /*060e*/ 	.byte	0x15
	.zero		1


	//   ....[80]....
        /*0610*/ 	.word	0x00004b30
        /*0614*/ 	.word	0x000000ff
        /*0618*/ 	.word	0x00000098
        /*061c*/ 	.short	0x010a
        /*061e*/ 	.byte	0x15
	.zero		1


	//   ....[81]....
        /*0620*/ 	.word	0x00004f40
        /*0624*/ 	.word	0x000000ff
        /*0628*/ 	.word	0x00000090
        /*062c*/ 	.short	0x010b
        /*062e*/ 	.byte	0x15
	.zero		1


	//   ....[82]....
        /*0630*/ 	.word	0x00004f50
        /*0634*/ 	.word	0x000000ff
        /*0638*/ 	.word	0x00000000
        /*063c*/ 	.short	0x0101
        /*063e*/ 	.byte	0x32
	.zero		1


	//   ....[83]....
        /*0640*/ 	.word	0x00004f90
        /*0644*/ 	.word	0x00000000
        /*0648*/ 	.word	0x00000098
        /*064c*/ 	.short	0x010a
        /*064e*/ 	.byte	0xff
	.zero		1


	//   ....[84]....
        /*0650*/ 	.word	0x00005200
        /*0654*/ 	.word	0x00000008
        /*0658*/ 	.word	0x000000b0
        /*065c*/ 	.short	0x010a
        /*065e*/ 	.byte	0xff
	.zero		1


	//   ....[85]....
        /*0660*/ 	.word	0x00005380
        /*0664*/ 	.word	0x00000000
        /*0668*/ 	.word	0x00000000
        /*066c*/ 	.short	0x0101
        /*066e*/ 	.byte	0xff
	.zero		1


	//   ....[86]....
        /*0670*/ 	.word	0x00005bf0
        /*0674*/ 	.word	0x000000ff
        /*0678*/ 	.word	0x00000090
        /*067c*/ 	.short	0x010a
        /*067e*/ 	.byte	0x2e
	.zero		1


	//   ....[87]....
        /*0680*/ 	.word	0x00005c00
        /*0684*/ 	.word	0x000000ff
        /*0688*/ 	.word	0x000000d0
        /*068c*/ 	.short	0x010a
        /*068e*/ 	.byte	0x2f
	.zero		1


	//   ....[88]....
        /*0690*/ 	.word	0x00005c80
        /*0694*/ 	.word	0x000000ff
        /*0698*/ 	.word	0x00000090
        /*069c*/ 	.short	0x010a
        /*069e*/ 	.byte	0x2e
	.zero		1


	//   ....[89]....
        /*06a0*/ 	.word	0x00005ec0
        /*06a4*/ 	.word	0x000000ff
        /*06a8*/ 	.word	0x00000000
        /*06ac*/ 	.short	0x0101
        /*06ae*/ 	.byte	0x04
	.zero		1


	//   ....[90]....
        /*06b0*/ 	.word	0x00005ee0
        /*06b4*/ 	.word	0x000000ff
        /*06b8*/ 	.word	0x000000d0
        /*06bc*/ 	.short	0x010a
        /*06be*/ 	.byte	0x2f
	.zero		1


	//   ....[91]....
        /*06c0*/ 	.word	0x000078f0
        /*06c4*/ 	.word	0x000000ff
        /*06c8*/ 	.word	0x00000000
        /*06cc*/ 	.short	0x0101
        /*06ce*/ 	.byte	0x04
	.zero		1


	//   ....[92]....
        /*06d0*/ 	.word	0x00007dc0
        /*06d4*/ 	.word	0x00000000
        /*06d8*/ 	.word	0x00000120
        /*06dc*/ 	.short	0x010a
        /*06de*/ 	.byte	0xff
	.zero		1


	//   ....[93]....
        /*06e0*/ 	.word	0x00007e20
        /*06e4*/ 	.word	0x00000000
        /*06e8*/ 	.word	0x00000048
        /*06ec*/ 	.short	0x010a
        /*06ee*/ 	.byte	0xff
	.zero		1


	//   ....[94]....
        /*06f0*/ 	.word	0x00007e80
        /*06f4*/ 	.word	0x00000000
        /*06f8*/ 	.word	0x00000048
        /*06fc*/ 	.short	0x010a
        /*06fe*/ 	.byte	0xff
	.zero		1


	//   ....[95]....
        /*0700*/ 	.word	0x00007ed0
        /*0704*/ 	.word	0x00000003
        /*0708*/ 	.word	0x000000b0
        /*070c*/ 	.short	0x010a
        /*070e*/ 	.byte	0xff
	.zero		1


	//   ....[96]....
        /*0710*/ 	.word	0x00007f30
        /*0714*/ 	.word	0x00000000
        /*0718*/ 	.word	0x00000000
        /*071c*/ 	.short	0x010a
        /*071e*/ 	.byte	0xff
	.zero		1


	//   ....[97]....
        /*0720*/ 	.word	0x00007f90
        /*0724*/ 	.word	0x00000000
        /*0728*/ 	.word	0x00000000
        /*072c*/ 	.short	0x010a
        /*072e*/ 	.byte	0xff
	.zero		1


	//   ....[98]....
        /*0730*/ 	.word	0x00007ff0
        /*0734*/ 	.word	0x00000000
        /*0738*/ 	.word	0x00000000
        /*073c*/ 	.short	0x010a
        /*073e*/ 	.byte	0xff
	.zero		1


	//   ....[99]....
        /*0740*/ 	.word	0x00008050
        /*0744*/ 	.word	0x00000000
        /*0748*/ 	.word	0x00000000
        /*074c*/ 	.short	0x010a
        /*074e*/ 	.byte	0xff
	.zero		1


	//   ....[100]....
        /*0750*/ 	.word	0x000080b0
        /*0754*/ 	.word	0x00000000
        /*0758*/ 	.word	0x00000000
        /*075c*/ 	.short	0x010a
        /*075e*/ 	.byte	0xff
	.zero		1


	//   ....[101]....
        /*0760*/ 	.word	0x00008110
        /*0764*/ 	.word	0x00000000
        /*0768*/ 	.word	0x00000000
        /*076c*/ 	.short	0x010a
        /*076e*/ 	.byte	0xff
	.zero		1


	//   ....[102]....
        /*0770*/ 	.word	0x00008170
        /*0774*/ 	.word	0x00000000
        /*0778*/ 	.word	0x00000000
        /*077c*/ 	.short	0x010a
        /*077e*/ 	.byte	0xff
	.zero		1


	//   ....[103]....
        /*0780*/ 	.word	0x000081d0
        /*0784*/ 	.word	0x00000000
        /*0788*/ 	.word	0x00000000
        /*078c*/ 	.short	0x010a
        /*078e*/ 	.byte	0xff
	.zero		1


	//   ....[104]....
        /*0790*/ 	.word	0x00008220
        /*0794*/ 	.word	0x00000002
        /*0798*/ 	.word	0x00000110
        /*079c*/ 	.short	0x010a
        /*079e*/ 	.byte	0xff
	.zero		1


	//   ....[105]....
        /*07a0*/ 	.word	0x00008280
        /*07a4*/ 	.word	0x00000002
        /*07a8*/ 	.word	0x000000c0
        /*07ac*/ 	.short	0x010a
        /*07ae*/ 	.byte	0xff
	.zero		1


	//   ....[106]....
        /*07b0*/ 	.word	0x000082d0
        /*07b4*/ 	.word	0x00000002
        /*07b8*/ 	.word	0x000000b0
        /*07bc*/ 	.short	0x010a
        /*07be*/ 	.byte	0xff
	.zero		1


	//   ....[107]....
        /*07c0*/ 	.word	0x00008330
        /*07c4*/ 	.word	0x00000000
        /*07c8*/ 	.word	0x000000c0
        /*07cc*/ 	.short	0x010a
        /*07ce*/ 	.byte	0xff
	.zero		1


	//   ....[108]....
        /*07d0*/ 	.word	0x00008380
        /*07d4*/ 	.word	0x00000000
        /*07d8*/ 	.word	0x000000b0
        /*07dc*/ 	.short	0x010a
        /*07de*/ 	.byte	0xff
	.zero		1


	//   ....[109]....
        /*07e0*/ 	.word	0x000083e0
        /*07e4*/ 	.word	0x00000002
        /*07e8*/ 	.word	0x000000f0
        /*07ec*/ 	.short	0x010a
        /*07ee*/ 	.byte	0xff
	.zero		1


	//   ....[110]....
        /*07f0*/ 	.word	0x00008440
        /*07f4*/ 	.word	0x00000000
        /*07f8*/ 	.word	0x00000000
        /*07fc*/ 	.short	0x010a
        /*07fe*/ 	.byte	0xff
	.zero		1


	//   ....[111]....
        /*0800*/ 	.word	0x000084a0
        /*0804*/ 	.word	0x00000000
        /*0808*/ 	.word	0x00000000
        /*080c*/ 	.short	0x010a
        /*080e*/ 	.byte	0xff
	.zero		1


	//   ....[112]....
        /*0810*/ 	.word	0x00008500
        /*0814*/ 	.word	0x00000000
        /*0818*/ 	.word	0x00000000
        /*081c*/ 	.short	0x010a
        /*081e*/ 	.byte	0xff
	.zero		1


	//   ....[113]....
        /*0820*/ 	.word	0x00008560
        /*0824*/ 	.word	0x00000000
        /*0828*/ 	.word	0x00000000
        /*082c*/ 	.short	0x010a
        /*082e*/ 	.byte	0xff
	.zero		1


	//   ....[114]....
        /*0830*/ 	.word	0x000085c0
        /*0834*/ 	.word	0x00000000
        /*0838*/ 	.word	0x00000000
        /*083c*/ 	.short	0x010a
        /*083e*/ 	.byte	0xff
	.zero		1


	//   ....[115]....
        /*0840*/ 	.word	0x00008610
        /*0844*/ 	.word	0x00000003
        /*0848*/ 	.word	0x000000b0
        /*084c*/ 	.short	0x010a
        /*084e*/ 	.byte	0xff
	.zero		1


	//   ....[116]....
        /*0850*/ 	.word	0x00008670
        /*0854*/ 	.word	0x00000000
        /*0858*/ 	.word	0x000000a8
        /*085c*/ 	.short	0x010a
        /*085e*/ 	.byte	0xff
	.zero		1


	//   ....[117]....
        /*0860*/ 	.word	0x000086d0
        /*0864*/ 	.word	0x00000000
        /*0868*/ 	.word	0x00000098
        /*086c*/ 	.short	0x010a
        /*086e*/ 	.byte	0xff
	.zero		1


	//   ....[118]....
        /*0870*/ 	.word	0x00008720
        /*0874*/ 	.word	0x00000008
        /*0878*/ 	.word	0x000000b0
        /*087c*/ 	.short	0x010a
        /*087e*/ 	.byte	0xff
	.zero		1


	//   ....[119]....
        /*0880*/ 	.word	0x00008780
        /*0884*/ 	.word	0x00000000
        /*0888*/ 	.word	0x00000090
        /*088c*/ 	.short	0x010a
        /*088e*/ 	.byte	0xff
	.zero		1


	//   ....[120]....
        /*0890*/ 	.word	0x000087e0
        /*0894*/ 	.word	0x00000000
        /*0898*/ 	.word	0x000000d0
        /*089c*/ 	.short	0x010a
        /*089e*/ 	.byte	0xff
	.zero		1


	//----- nvinfo : EIATTR_NUM_MBARRIERS
	.align		4
.L_44:
        /*08a0*/ 	.byte	0x03, 0x38
        /*08a2*/ 	.short	0x0026


	//----- nvinfo : EIATTR_EXIT_INSTR_OFFSETS
	.align		4
        /*08a4*/ 	.byte	0x04, 0x1c
        /*08a6*/ 	.short	(.L_46 - .L_45)


	//   ....[0]....
.L_45:
        /*08a8*/ 	.word	0x00002c30


	//   ....[1]....
        /*08ac*/ 	.word	0x00003120


	//   ....[2]....
        /*08b0*/ 	.word	0x00003180


	//   ....[3]....
        /*08b4*/ 	.word	0x000040e0


	//   ....[4]....
        /*08b8*/ 	.word	0x00004fc0


	//   ....[5]....
        /*08bc*/ 	.word	0x00005000


	//   ....[6]....
        /*08c0*/ 	.word	0x00007db0


	//----- nvinfo : EIATTR_MAX_THREADS
	.align		4
.L_46:
        /*08c4*/ 	.byte	0x04, 0x05
        /*08c6*/ 	.short	(.L_48 - .L_47)
.L_47:
        /*08c8*/ 	.word	0x00000100
        /*08cc*/ 	.word	0x00000001
        /*08d0*/ 	.word	0x00000001


	//----- nvinfo : EIATTR_CRS_STACK_SIZE
	.align		4
.L_48:
        /*08d4*/ 	.byte	0x04, 0x1e
        /*08d6*/ 	.short	(.L_50 - .L_49)
.L_49:
        /*08d8*/ 	.word	0x00000000


	//----- nvinfo : EIATTR_CBANK_PARAM_SIZE
	.align		4
.L_50:
        /*08dc*/ 	.byte	0x03, 0x19
        /*08de*/ 	.short	0x0800


	//----- nvinfo : EIATTR_PARAM_CBANK
	.align		4
        /*08e0*/ 	.byte	0x04, 0x0a
        /*08e2*/ 	.short	(.L_52 - .L_51)
	.align		4
.L_51:
        /*08e4*/ 	.word	index@(.nv.constant0._ZN7cutlass13device_kernelINS_4gemm6kernel13GemmUniversalIN4cute5tupleIJiiiiEEENS1_10collective13CollectiveMmaINS1_35MainloopSm100TmaUmmaWarpSpecializedILi9ELi2ELi4ENS5_IJNS4_1CILi2EEENSA_ILi1EEESC_EEEEENS5_IJNSA_ILi64EEENSA_ILi112EEENSA_ILi128EEEEEEaNS5_IJlSC_lEEEaSJ_NS4_8TiledMMAINS4_8MMA_AtomIJNS4_15SM100_MMA_S8_SSIaaiLi64ELi112ELNS4_4UMMA5MajorE0ELSO_0ELNSN_8SaturateE0EEEEEENS4_6LayoutINS5_IJSC_SC_SC_EEENS5_IJNSA_ILi0EEESU_SU_EEEEENS5_IJNS4_10UnderscoreESX_SX_EEEEENS4_13SM90_TMA_LOADENS4_14ComposedLayoutINS4_7SwizzleILi3ELi4ELi3EEENS4_18smem_ptr_flag_bitsILi8EEENSS_INS5_IJNSA_ILi8EEESH_EEENS5_IJSH_SC_EEEEEEEvNS4_8identityENS4_23SM90_TMA_LOAD_MULTICASTES1A_vS1B_EENS_8epilogue10collective18CollectiveEpilogueINS1E_23Sm100TmaWarpSpecializedILi1ELi1ELi56ELb0ELb0EEEJSI_NS5_IJNSS_ISF_SC_EENSS_ISG_SC_EEEEEaSJ_aSJ_NS1E_6fusion15FusionCallbacksIS1I_NS1M_17LinearCombinationIaiaiLNS_15FloatRoundStyleE2EEESI_S1L_JEEENS4_5SM1004TMEM4LOAD25SM100_TMEM_LOAD_16dp32b8xES10_NS11_INS12_ILi0ELi4ELi3EEES15_NSS_INS5_IJS16_NSA_ILi16EEEEEENS5_IJS1X_SC_EEEEEEENS4_39AutoVectorizingCopyWithAssumedAlignmentILi128EEENS4_14SM90_TMA_STOREES21_S23_S23_EEEvvEEEEvNT_6ParamsE)
        /*08e8*/ 	.short	0x0380
        /*08ea*/ 	.short	0x0800


	//----- nvinfo : EIATTR_SW_WAR
	.align		4
.L_52:
        /*08ec*/ 	.byte	0x04, 0x36
        /*08ee*/ 	.short	(.L_54 - .L_53)
.L_53:
        /*08f0*/ 	.word	0x00000008
.L_54:


//--------------------- .nv.callgraph             --------------------------
	.section	.nv.callgraph,"",@"SHT_CUDA_CALLGRAPH"
	.align	4
	.sectionentsize	8
	.align		4
        /*0000*/ 	.word	0x00000000
	.align		4
        /*0004*/ 	.word	0xffffffff
	.align		4
        /*0008*/ 	.word	index@(_ZN7cutlass13device_kernelINS_4gemm6kernel13GemmUniversalIN4cute5tupleIJiiiiEEENS1_10collective13CollectiveMmaINS1_35MainloopSm100TmaUmmaWarpSpecializedILi9ELi2ELi4ENS5_IJNS4_1CILi2EEENSA_ILi1EEESC_EEEEENS5_IJNSA_ILi64EEENSA_ILi112EEENSA_ILi128EEEEEEaNS5_IJlSC_lEEEaSJ_NS4_8TiledMMAINS4_8MMA_AtomIJNS4_15SM100_MMA_S8_SSIaaiLi64ELi112ELNS4_4UMMA5MajorE0ELSO_0ELNSN_8SaturateE0EEEEEENS4_6LayoutINS5_IJSC_SC_SC_EEENS5_IJNSA_ILi0EEESU_SU_EEEEENS5_IJNS4_10UnderscoreESX_SX_EEEEENS4_13SM90_TMA_LOADENS4_14ComposedLayoutINS4_7SwizzleILi3ELi4ELi3EEENS4_18smem_ptr_flag_bitsILi8EEENSS_INS5_IJNSA_ILi8EEESH_EEENS5_IJSH_SC_EEEEEEEvNS4_8identityENS4_23SM90_TMA_LOAD_MULTICASTES1A_vS1B_EENS_8epilogue10collective18CollectiveEpilogueINS1E_23Sm100TmaWarpSpecializedILi1ELi1ELi56ELb0ELb0EEEJSI_NS5_IJNSS_ISF_SC_EENSS_ISG_SC_EEEEEaSJ_aSJ_NS1E_6fusion15FusionCallbacksIS1I_NS1M_17LinearCombinationIaiaiLNS_15FloatRoundStyleE2EEESI_S1L_JEEENS4_5SM1004TMEM4LOAD25SM100_TMEM_LOAD_16dp32b8xES10_NS11_INS12_ILi0ELi4ELi3EEES15_NSS_INS5_IJS16_NSA_ILi16EEEEEENS5_IJS1X_SC_EEEEEEENS4_39AutoVectorizingCopyWithAssumedAlignmentILi128EEENS4_14SM90_TMA_STOREES21_S23_S23_EEEvvEEEEvNT_6ParamsE)
	.align		4
        /*000c*/ 	.word	index@(__assertfail)
	.align		4
        /*0010*/ 	.word	0x00000000
	.align		4
        /*0014*/ 	.word	0xfffffffe
	.align		4
        /*0018*/ 	.word	0x00000000
	.align		4
        /*001c*/ 	.word	0xfffffffd
	.align		4
        /*0020*/ 	.word	0x00000000
	.align		4
        /*0024*/ 	.word	0xfffffffc


//--------------------- .nv.constant4             --------------------------
	.section	.nv.constant4,"a",@progbits
	.align	8
	.align		8
.nv.constant4:
        /*0000*/ 	.dword	__assertfail
	.align		8
        /*0008*/ 	.dword	__unnamed_1
	.align		8
        /*0010*/ 	.dword	_ZN40_INTERNAL_2f389a48_4_k_cu_057e0576_217134cuda3std3__45__cpo5beginE
	.align		8
        /*0018*/ 	.dword	_ZN40_INTERNAL_2f389a48_4_k_cu_057e0576_217134cuda3std3__45__cpo3endE
	.align		8
        /*0020*/ 	.dword	_ZN40_INTERNAL_2f389a48_4_k_cu_057e0576_217134cuda3std3__45__cpo6cbeginE
	.align		8
        /*0028*/ 	.dword	_ZN40_INTERNAL_2f389a48_4_k_cu_057e0576_217134cuda3std3__45__cpo4cendE
	.align		8
        /*0030*/ 	.dword	_ZN40_INTERNAL_2f389a48_4_k_cu_057e0576_217134cuda3std3__442_GLOBAL__N__2f389a48_4_k_cu_057e0576_217136ignoreE
	.align		8
        /*0038*/ 	.dword	_ZN40_INTERNAL_2f389a48_4_k_cu_057e0576_217134cuda3std3__419piecewise_constructE
	.align		8
        /*0040*/ 	.dword	_ZN40_INTERNAL_2f389a48_4_k_cu_057e0576_217134cuda3std3__48in_placeE
	.align		8
        /*0048*/ 	.dword	_ZN40_INTERNAL_2f389a48_4_k_cu_057e0576_217134cuda3std6ranges3__45__cpo4swapE
	.align		8
        /*0050*/ 	.dword	_ZN40_INTERNAL_2f389a48_4_k_cu_057e0576_217134cuda3std6ranges3__45__cpo9iter_moveE
	.align		8
        /*0058*/ 	.dword	_ZN40_INTERNAL_2f389a48_4_k_cu_057e0576_217134cute7productE
	.align		8
        /*0060*/ 	.dword	_ZN40_INTERNAL_2f389a48_4_k_cu_057e0576_217134cute1_E
	.align		8
        /*0068*/ 	.dword	$str$25
	.align		8
        /*0070*/ 	.dword	$str$26


//--------------------- .text._ZN7cutlass13device_kernelINS_4gemm6kernel13GemmUniversalIN4cute5tupleIJiiiiEEENS1_10collective13CollectiveMmaINS1_35MainloopSm100TmaUmmaWarpSpecializedILi9ELi2ELi4ENS5_IJNS4_1CILi2EEENSA_ILi1EEESC_EEEEENS5_IJNSA_ILi64EEENSA_ILi112EEENSA_ILi128EEEEEEaNS5_IJlSC_lEEEaSJ_NS4_8TiledMMAINS4_8MMA_AtomIJNS4_15SM100_MMA_S8_SSIaaiLi64ELi112ELNS4_4UMMA5MajorE0ELSO_0ELNSN_8SaturateE0EEEEEENS4_6LayoutINS5_IJSC_SC_SC_EEENS5_IJNSA_ILi0EEESU_SU_EEEEENS5_IJNS4_10UnderscoreESX_SX_EEEEENS4_13SM90_TMA_LOADENS4_14ComposedLayoutINS4_7SwizzleILi3ELi4ELi3EEENS4_18smem_ptr_flag_bitsILi8EEENSS_INS5_IJNSA_ILi8EEESH_EEENS5_IJSH_SC_EEEEEEEvNS4_8identityENS4_23SM90_TMA_LOAD_MULTICASTES1A_vS1B_EENS_8epilogue10collective18CollectiveEpilogueINS1E_23Sm100TmaWarpSpecializedILi1ELi1ELi56ELb0ELb0EEEJSI_NS5_IJNSS_ISF_SC_EENSS_ISG_SC_EEEEEaSJ_aSJ_NS1E_6fusion15FusionCallbacksIS1I_NS1M_17LinearCombinationIaiaiLNS_15FloatRoundStyleE2EEESI_S1L_JEEENS4_5SM1004TMEM4LOAD25SM100_TMEM_LOAD_16dp32b8xES10_NS11_INS12_ILi0ELi4ELi3EEES15_NSS_INS5_IJS16_NSA_ILi16EEEEEENS5_IJS1X_SC_EEEEEEENS4_39AutoVectorizingCopyWithAssumedAlignmentILi128EEENS4_14SM90_TMA_STOREES21_S23_S23_EEEvvEEEEvNT_6ParamsE --------------------------
	.section	.text._ZN7cutlass13device_kernelINS_4gemm6kernel13GemmUniversalIN4cute5tupleIJiiiiEEENS1_10collective13CollectiveMmaINS1_35MainloopSm100TmaUmmaWarpSpecializedILi9ELi2ELi4ENS5_IJNS4_1CILi2EEENSA_ILi1EEESC_EEEEENS5_IJNSA_ILi64EEENSA_ILi112EEENSA_ILi128EEEEEEaNS5_IJlSC_lEEEaSJ_NS4_8TiledMMAINS4_8MMA_AtomIJNS4_15SM100_MMA_S8_SSIaaiLi64ELi112ELNS4_4UMMA5MajorE0ELSO_0ELNSN_8SaturateE0EEEEEENS4_6LayoutINS5_IJSC_SC_SC_EEENS5_IJNSA_ILi0EEESU_SU_EEEEENS5_IJNS4_10UnderscoreESX_SX_EEEEENS4_13SM90_TMA_LOADENS4_14ComposedLayoutINS4_7SwizzleILi3ELi4ELi3EEENS4_18smem_ptr_flag_bitsILi8EEENSS_INS5_IJNSA_ILi8EEESH_EEENS5_IJSH_SC_EEEEEEEvNS4_8identityENS4_23SM90_TMA_LOAD_MULTICASTES1A_vS1B_EENS_8epilogue10collective18CollectiveEpilogueINS1E_23Sm100TmaWarpSpecializedILi1ELi1ELi56ELb0ELb0EEEJSI_NS5_IJNSS_ISF_SC_EENSS_ISG_SC_EEEEEaSJ_aSJ_NS1E_6fusion15FusionCallbacksIS1I_NS1M_17LinearCombinationIaiaiLNS_15FloatRoundStyleE2EEESI_S1L_JEEENS4_5SM1004TMEM4LOAD25SM100_TMEM_LOAD_16dp32b8xES10_NS11_INS12_ILi0ELi4ELi3EEES15_NSS_INS5_IJS16_NSA_ILi16EEEEEENS5_IJS1X_SC_EEEEEEENS4_39AutoVectorizingCopyWithAssumedAlignmentILi128EEENS4_14SM90_TMA_STOREES21_S23_S23_EEEvvEEEEvNT_6ParamsE,"ax",@progbits
	.align	128
.text._ZN7cutlass13device_kernelINS_4gemm6kernel13GemmUniversalIN4cute5tupleIJiiiiEEENS1_10collective13CollectiveMmaINS1_35MainloopSm100TmaUmmaWarpSpecializedILi9ELi2ELi4ENS5_IJNS4_1CILi2EEENSA_ILi1EEESC_EEEEENS5_IJNSA_ILi64EEENSA_ILi112EEENSA_ILi128EEEEEEaNS5_IJlSC_lEEEaSJ_NS4_8TiledMMAINS4_8MMA_AtomIJNS4_15SM100_MMA_S8_SSIaaiLi64ELi112ELNS4_4UMMA5MajorE0ELSO_0ELNSN_8SaturateE0EEEEEENS4_6LayoutINS5_IJSC_SC_SC_EEENS5_IJNSA_ILi0EEESU_SU_EEEEENS5_IJNS4_10UnderscoreESX_SX_EEEEENS4_13SM90_TMA_LOADENS4_14ComposedLayoutINS4_7SwizzleILi3ELi4ELi3EEENS4_18smem_ptr_flag_bitsILi8EEENSS_INS5_IJNSA_ILi8EEESH_EEENS5_IJSH_SC_EEEEEEEvNS4_8identityENS4_23SM90_TMA_LOAD_MULTICASTES1A_vS1B_EENS_8epilogue10collective18CollectiveEpilogueINS1E_23Sm100TmaWarpSpecializedILi1ELi1ELi56ELb0ELb0EEEJSI_NS5_IJNSS_ISF_SC_EENSS_ISG_SC_EEEEEaSJ_aSJ_NS1E_6fusion15FusionCallbacksIS1I_NS1M_17LinearCombinationIaiaiLNS_15FloatRoundStyleE2EEESI_S1L_JEEENS4_5SM1004TMEM4LOAD25SM100_TMEM_LOAD_16dp32b8xES10_NS11_INS12_ILi0ELi4ELi3EEES15_NSS_INS5_IJS16_NSA_ILi16EEEEEENS5_IJS1X_SC_EEEEEEENS4_39AutoVectorizingCopyWithAssumedAlignmentILi128EEENS4_14SM90_TMA_STOREES21_S23_S23_EEEvvEEEEvNT_6ParamsE:
        .type           _ZN7cutlass13device_kernelINS_4gemm6kernel13GemmUniversalIN4cute5tupleIJiiiiEEENS1_10collective13CollectiveMmaINS1_35MainloopSm100TmaUmmaWarpSpecializedILi9ELi2ELi4ENS5_IJNS4_1CILi2EEENSA_ILi1EEESC_EEEEENS5_IJNSA_ILi64EEENSA_ILi112EEENSA_ILi128EEEEEEaNS5_IJlSC_lEEEaSJ_NS4_8TiledMMAINS4_8MMA_AtomIJNS4_15SM100_MMA_S8_SSIaaiLi64ELi112ELNS4_4UMMA5MajorE0ELSO_0ELNSN_8SaturateE0EEEEEENS4_6LayoutINS5_IJSC_SC_SC_EEENS5_IJNSA_ILi0EEESU_SU_EEEEENS5_IJNS4_10UnderscoreESX_SX_EEEEENS4_13SM90_TMA_LOADENS4_14ComposedLayoutINS4_7SwizzleILi3ELi4ELi3EEENS4_18smem_ptr_flag_bitsILi8EEENSS_INS5_IJNSA_ILi8EEESH_EEENS5_IJSH_SC_EEEEEEEvNS4_8identityENS4_23SM90_TMA_LOAD_MULTICASTES1A_vS1B_EENS_8epilogue10collective18CollectiveEpilogueINS1E_23Sm100TmaWarpSpecializedILi1ELi1ELi56ELb0ELb0EEEJSI_NS5_IJNSS_ISF_SC_EENSS_ISG_SC_EEEEEaSJ_aSJ_NS1E_6fusion15FusionCallbacksIS1I_NS1M_17LinearCombinationIaiaiLNS_15FloatRoundStyleE2EEESI_S1L_JEEENS4_5SM1004TMEM4LOAD25SM100_TMEM_LOAD_16dp32b8xES10_NS11_INS12_ILi0ELi4ELi3EEES15_NSS_INS5_IJS16_NSA_ILi16EEEEEENS5_IJS1X_SC_EEEEEEENS4_39AutoVectorizingCopyWithAssumedAlignmentILi128EEENS4_14SM90_TMA_STOREES21_S23_S23_EEEvvEEEEvNT_6ParamsE,@function
        .size           _ZN7cutlass13device_kernelINS_4gemm6kernel13GemmUniversalIN4cute5tupleIJiiiiEEENS1_10collective13CollectiveMmaINS1_35MainloopSm100TmaUmmaWarpSpecializedILi9ELi2ELi4ENS5_IJNS4_1CILi2EEENSA_ILi1EEESC_EEEEENS5_IJNSA_ILi64EEENSA_ILi112EEENSA_ILi128EEEEEEaNS5_IJlSC_lEEEaSJ_NS4_8TiledMMAINS4_8MMA_AtomIJNS4_15SM100_MMA_S8_SSIaaiLi64ELi112ELNS4_4UMMA5MajorE0ELSO_0ELNSN_8SaturateE0EEEEEENS4_6LayoutINS5_IJSC_SC_SC_EEENS5_IJNSA_ILi0EEESU_SU_EEEEENS5_IJNS4_10UnderscoreESX_SX_EEEEENS4_13SM90_TMA_LOADENS4_14ComposedLayoutINS4_7SwizzleILi3ELi4ELi3EEENS4_18smem_ptr_flag_bitsILi8EEENSS_INS5_IJNSA_ILi8EEESH_EEENS5_IJSH_SC_EEEEEEEvNS4_8identityENS4_23SM90_TMA_LOAD_MULTICASTES1A_vS1B_EENS_8epilogue10collective18CollectiveEpilogueINS1E_23Sm100TmaWarpSpecializedILi1ELi1ELi56ELb0ELb0EEEJSI_NS5_IJNSS_ISF_SC_EENSS_ISG_SC_EEEEEaSJ_aSJ_NS1E_6fusion15FusionCallbacksIS1I_NS1M_17LinearCombinationIaiaiLNS_15FloatRoundStyleE2EEESI_S1L_JEEENS4_5SM1004TMEM4LOAD25SM100_TMEM_LOAD_16dp32b8xES10_NS11_INS12_ILi0ELi4ELi3EEES15_NSS_INS5_IJS16_NSA_ILi16EEEEEENS5_IJS1X_SC_EEEEEEENS4_39AutoVectorizingCopyWithAssumedAlignmentILi128EEENS4_14SM90_TMA_STOREES21_S23_S23_EEEvvEEEEvNT_6ParamsE,(.L_x_154 - _ZN7cutlass13device_kernelINS_4gemm6kernel13GemmUniversalIN4cute5tupleIJiiiiEEENS1_10collective13CollectiveMmaINS1_35MainloopSm100TmaUmmaWarpSpecializedILi9ELi2ELi4ENS5_IJNS4_1CILi2EEENSA_ILi1EEESC_EEEEENS5_IJNSA_ILi64EEENSA_ILi112EEENSA_ILi128EEEEEEaNS5_IJlSC_lEEEaSJ_NS4_8TiledMMAINS4_8MMA_AtomIJNS4_15SM100_MMA_S8_SSIaaiLi64ELi112ELNS4_4UMMA5MajorE0ELSO_0ELNSN_8SaturateE0EEEEEENS4_6LayoutINS5_IJSC_SC_SC_EEENS5_IJNSA_ILi0EEESU_SU_EEEEENS5_IJNS4_10UnderscoreESX_SX_EEEEENS4_13SM90_TMA_LOADENS4_14ComposedLayoutINS4_7SwizzleILi3ELi4ELi3EEENS4_18smem_ptr_flag_bitsILi8EEENSS_INS5_IJNSA_ILi8EEESH_EEENS5_IJSH_SC_EEEEEEEvNS4_8identityENS4_23SM90_TMA_LOAD_MULTICASTES1A_vS1B_EENS_8epilogue10collective18CollectiveEpilogueINS1E_23Sm100TmaWarpSpecializedILi1ELi1ELi56ELb0ELb0EEEJSI_NS5_IJNSS_ISF_SC_EENSS_ISG_SC_EEEEEaSJ_aSJ_NS1E_6fusion15FusionCallbacksIS1I_NS1M_17LinearCombinationIaiaiLNS_15FloatRoundStyleE2EEESI_S1L_JEEENS4_5SM1004TMEM4LOAD25SM100_TMEM_LOAD_16dp32b8xES10_NS11_INS12_ILi0ELi4ELi3EEES15_NSS_INS5_IJS16_NSA_ILi16EEEEEENS5_IJS1X_SC_EEEEEEENS4_39AutoVectorizingCopyWithAssumedAlignmentILi128EEENS4_14SM90_TMA_STOREES21_S23_S23_EEEvvEEEEvNT_6ParamsE)
        .other          _ZN7cutlass13device_kernelINS_4gemm6kernel13GemmUniversalIN4cute5tupleIJiiiiEEENS1_10collective13CollectiveMmaINS1_35MainloopSm100TmaUmmaWarpSpecializedILi9ELi2ELi4ENS5_IJNS4_1CILi2EEENSA_ILi1EEESC_EEEEENS5_IJNSA_ILi64EEENSA_ILi112EEENSA_ILi128EEEEEEaNS5_IJlSC_lEEEaSJ_NS4_8TiledMMAINS4_8MMA_AtomIJNS4_15SM100_MMA_S8_SSIaaiLi64ELi112ELNS4_4UMMA5MajorE0ELSO_0ELNSN_8SaturateE0EEEEEENS4_6LayoutINS5_IJSC_SC_SC_EEENS5_IJNSA_ILi0EEESU_SU_EEEEENS5_IJNS4_10UnderscoreESX_SX_EEEEENS4_13SM90_TMA_LOADENS4_14ComposedLayoutINS4_7SwizzleILi3ELi4ELi3EEENS4_18smem_ptr_flag_bitsILi8EEENSS_INS5_IJNSA_ILi8EEESH_EEENS5_IJSH_SC_EEEEEEEvNS4_8identityENS4_23SM90_TMA_LOAD_MULTICASTES1A_vS1B_EENS_8epilogue10collective18CollectiveEpilogueINS1E_23Sm100TmaWarpSpecializedILi1ELi1ELi56ELb0ELb0EEEJSI_NS5_IJNSS_ISF_SC_EENSS_ISG_SC_EEEEEaSJ_aSJ_NS1E_6fusion15FusionCallbacksIS1I_NS1M_17LinearCombinationIaiaiLNS_15FloatRoundStyleE2EEESI_S1L_JEEENS4_5SM1004TMEM4LOAD25SM100_TMEM_LOAD_16dp32b8xES10_NS11_INS12_ILi0ELi4ELi3EEES15_NSS_INS5_IJS16_NSA_ILi16EEEEEENS5_IJS1X_SC_EEEEEEENS4_39AutoVectorizingCopyWithAssumedAlignmentILi128EEENS4_14SM90_TMA_STOREES21_S23_S23_EEEvvEEEEvNT_6ParamsE,@"STO_CUDA_ENTRY STV_DEFAULT"
_ZN7cutlass13device_kernelINS_4gemm6kernel13GemmUniversalIN4cute5tupleIJiiiiEEENS1_10collective13CollectiveMmaINS1_35MainloopSm100TmaUmmaWarpSpecializedILi9ELi2ELi4ENS5_IJNS4_1CILi2EEENSA_ILi1EEESC_EEEEENS5_IJNSA_ILi64EEENSA_ILi112EEENSA_ILi128EEEEEEaNS5_IJlSC_lEEEaSJ_NS4_8TiledMMAINS4_8MMA_AtomIJNS4_15SM100_MMA_S8_SSIaaiLi64ELi112ELNS4_4UMMA5MajorE0ELSO_0ELNSN_8SaturateE0EEEEEENS4_6LayoutINS5_IJSC_SC_SC_EEENS5_IJNSA_ILi0EEESU_SU_EEEEENS5_IJNS4_10UnderscoreESX_SX_EEEEENS4_13SM90_TMA_LOADENS4_14ComposedLayoutINS4_7SwizzleILi3ELi4ELi3EEENS4_18smem_ptr_flag_bitsILi8EEENSS_INS5_IJNSA_ILi8EEESH_EEENS5_IJSH_SC_EEEEEEEvNS4_8identityENS4_23SM90_TMA_LOAD_MULTICASTES1A_vS1B_EENS_8epilogue10collective18CollectiveEpilogueINS1E_23Sm100TmaWarpSpecializedILi1ELi1ELi56ELb0ELb0EEEJSI_NS5_IJNSS_ISF_SC_EENSS_ISG_SC_EEEEEaSJ_aSJ_NS1E_6fusion15FusionCallbacksIS1I_NS1M_17LinearCombinationIaiaiLNS_15FloatRoundStyleE2EEESI_S1L_JEEENS4_5SM1004TMEM4LOAD25SM100_TMEM_LOAD_16dp32b8xES10_NS11_INS12_ILi0ELi4ELi3EEES15_NSS_INS5_IJS16_NSA_ILi16EEEEEENS5_IJS1X_SC_EEEEEEENS4_39AutoVectorizingCopyWithAssumedAlignmentILi128EEENS4_14SM90_TMA_STOREES21_S23_S23_EEEvvEEEEvNT_6ParamsE:
[----:B------:R-:W1:Y:S01]  /*0000*/  LDC R1, c[0x0][0x37c] ;  /* 0x0000df00ff017b82 */ /* 0x000e620000000800 */
[----:B------:R-:W2:Y:S01]  /*0010*/  S2R R125, SR_TID.X ;  /* 0x00000000007d7919 */ /* 0x000ea20000002100 */
[----:B------:R-:W3:Y:S01]  /*0020*/  LDCU.64 UR8, c[0x0][0x890] ;  /* 0x00011200ff0877ac */ /* 0x000ee20008000a00 */
[----:B------:R-:W-:Y:S02]  /*0030*/  PRMT R117, RZ, 0x7610, R117 ;  /* 0x00007610ff757816 */ /* 0x000fe40000000075 */
[----:B------:R-:W-:Y:S01]  /*0040*/  ELECT P3, URZ, PT ;  /* 0x0000000000ff782f */ /* 0x000fe20003860000 */
[----:B---3--:R-:W-:-:S04]  /*0050*/  UISETP.NE.U32.AND UP0, UPT, UR8, URZ, UPT ;  /* 0x000000ff0800728c */ /* 0x008fc8000bf05070 */
[----:B------:R-:W-:Y:S01]  /*0060*/  UISETP.NE.AND.EX UP0, UPT, UR9, URZ, UPT, UP0 ;  /* 0x000000ff0900728c */ /* 0x000fe2000bf05300 */
[----:B--2---:R-:W-:-:S05]  /*0070*/  SHF.R.U32.HI R118, RZ, 0x5, R125 ;  /* 0x00000005ff767819 */ /* 0x004fca000001167d */
[----:B------:R-:W2:Y:S02]  /*0080*/  SHFL.IDX PT, R0, R118, RZ, 0x1f ;  /* 0x00001fff76007589 */ /* 0x000ea400000e0000 */
[----:B--2---:R-:W-:Y:S01]  /*0090*/  R2UR UR20, R0 ;  /* 0x00000000001472ca */ /* 0x004fe200000e0000 */
[----:B-1----:R-:W-:-:S14]  /*00a0*/  BRA.U UP0, `(.L_x_0) ;  /* 0x0000000100307547 */ /* 0x002fdc000b800000 */
[----:B------:R-:W1:Y:S02]  /*00b0*/  LDCU.64 UR4, c[0x0][0x888] ;  /* 0x00011100ff0477ac */ /* 0x000e640008000a00 */
[----:B-1----:R-:W-:-:S04]  /*00c0*/  UISETP.NE.U32.AND UP0, UPT, UR4, URZ, UPT ;  /* 0x000000ff0400728c */ /* 0x002fc8000bf05070 */
[----:B------:R-:W-:-:S09]  /*00d0*/  UISETP.NE.AND.EX UP0, UPT, UR5, URZ, UPT, UP0 ;  /* 0x000000ff0500728c */ /* 0x000fd2000bf05300 */
[----:B------:R-:W-:Y:S05]  /*00e0*/  BRA.U !UP0, `(.L_x_1) ;  /* 0x0000000108187547 */ /* 0x000fea000b800000 */
[----:B------:R-:W1:Y:S01]  /*00f0*/  LDC.64 R2, c[0x0][0x888] ;  /* 0x00022200ff027b82 */ /* 0x000e620000000a00 */
[----:B------:R-:W1:Y:S02]  /*0100*/  LDCU.64 UR4, c[0x0][0x358] ;  /* 0x00006b00ff0477ac */ /* 0x000e640008000a00 */
[----:B-1----:R-:W2:Y:S01]  /*0110*/  LDG.E R0, desc[UR4][R2.64] ;  /* 0x0000000402007981 */ /* 0x002ea2000c1e1900 */
[----:B------:R-:W-:Y:S01]  /*0120*/  HFMA2 R117, -RZ, RZ, 0, 5.9604644775390625e-08 ;  /* 0x00000001ff757431 */ /* 0x000fe200000001ff */
[----:B--2---:R-:W-:Y:S01]  /*0130*/  R2UR UR45, R0 ;  /* 0x00000000002d72ca */ /* 0x004fe200000e0000 */
[----:B------:R-:W-:Y:S05]  /*0140*/  BRA `(.L_x_0) ;  /* 0x0000000000087947 */ /* 0x000fea0003800000 */
.L_x_1:
[----:B------:R-:W-:Y:S01]  /*0150*/  HFMA2 R117, -RZ, RZ, 0, 5.9604644775390625e-08 ;  /* 0x00000001ff757431 */ /* 0x000fe200000001ff */
[----:B------:R-:W1:Y:S02]  /*0160*/  LDCU UR45, c[0x0][0x880] ;  /* 0x00011000ff2d77ac */ /* 0x000e640008000800 */
.L_x_0:
[----:B------:R-:W2:Y:S02]  /*0170*/  LDCU.64 UR4, c[0x0][0x8b0] ;  /* 0x00011600ff0477ac */ /* 0x000ea40008000a00 */
[----:B--2---:R-:W-:-:S04]  /*0180*/  UISETP.NE.U32.AND UP0, UPT, UR4, URZ, UPT ;  /* 0x000000ff0400728c */ /* 0x004fc8000bf05070 */
[----:B------:R-:W-:-:S09]  /*0190*/  UISETP.NE.AND.EX UP0, UPT, UR5, URZ, UPT, UP0 ;  /* 0x000000ff0500728c */ /* 0x000fd2000bf05300 */
[----:B------:R-:W-:Y:S05]  /*01a0*/  BRA.U UP0, `(.L_x_2) ;  /* 0x0000000100247547 */ /* 0x000fea000b800000 */
[----:B------:R-:W2:Y:S02]  /*01b0*/  LDCU.64 UR4, c[0x0][0x8a8] ;  /* 0x00011500ff0477ac */ /* 0x000ea40008000a00 */
[----:B--2---:R-:W-:-:S04]  /*01c0*/  UISETP.NE.U32.AND UP0, UPT, UR4, URZ, UPT ;  /* 0x000000ff0400728c */ /* 0x004fc8000bf05070 */
[----:B------:R-:W-:-:S09]  /*01d0*/  UISETP.NE.AND.EX UP0, UPT, UR5, URZ, UPT, UP0 ;  /* 0x000000ff0500728c */ /* 0x000fd2000bf05300 */
[----:B------:R-:W-:Y:S05]  /*01e0*/  BRA.U !UP0, `(.L_x_3) ;  /* 0x0000000108107547 */ /* 0x000fea000b800000 */
[----:B------:R-:W2:Y:S01]  /*01f0*/  LDC.64 R16, c[0x0][0x8a8] ;  /* 0x00022a00ff107b82 */ /* 0x000ea20000000a00 */
[----:B------:R-:W2:Y:S02]  /*0200*/  LDCU.64 UR4, c[0x0][0x358] ;  /* 0x00006b00ff0477ac */ /* 0x000ea40008000a00 */
[----:B--2---:R2:W5:Y:S01]  /*0210*/  LDG.E R16, desc[UR4][R16.64] ;  /* 0x0000000410107981 */ /* 0x004562000c1e1900 */
[----:B------:R-:W-:Y:S05]  /*0220*/  BRA `(.L_x_2) ;  /* 0x0000000000047947 */ /* 0x000fea0003800000 */
.L_x_3:
[----:B------:R-:W3:Y:S02]  /*0230*/  LDC R16, c[0x0][0x8a0] ;  /* 0x00022800ff107b82 */ /* 0x000ee40000000800 */
.L_x_2:
[----:B------:R-:W-:Y:S01]  /*0240*/  IMAD.U32 R0, RZ, RZ, UR20 ;  /* 0x00000014ff007e24 */ /* 0x000fe2000f8e00ff */
[----:B------:R-:W-:Y:S04]  /*0250*/  BSSY.RECONVERGENT B0, `(.L_x_4) ;  /* 0x000000c000007945 */ /* 0x000fe80003800200 */
[C---:B------:R-:W-:Y:S02]  /*0260*/  ISETP.NE.OR P1, PT, R0.reuse, 0x1, !P3 ;  /* 0x000000010000780c */ /* 0x040fe40005f25670 */
[----:B------:R-:W-:-:S11]  /*0270*/  ISETP.NE.OR P0, PT, R0, 0x3, !P3 ;  /* 0x000000030000780c */ /* 0x000fd60005f05670 */
[----:B------:R-:W-:Y:S05]  /*0280*/  @P1 BRA `(.L_x_5) ;  /* 0x0000000000201947 */ /* 0x000fea0003800000 */
[----:B------:R-:W4:Y:S02]  /*0290*/  LDCU.64 UR4, c[0x0][0x348] ;  /* 0x00006900ff0477ac */ /* 0x000f240008000a00 */
[----:B----4-:R-:W-:Y:S02]  /*02a0*/  UIADD3 UR6, UP1, UPT, UR4, 0x80, URZ ;  /* 0x0000008004067890 */ /* 0x010fe4000ff3e0ff */
[----:B------:R-:W-:Y:S02]  /*02b0*/  UIADD3 UR4, UP0, UPT, UR4, 0x180, URZ ;  /* 0x0000018004047890 */ /* 0x000fe4000ff1e0ff */
[----:B------:R-:W-:Y:S02]  /*02c0*/  UIADD3.X UR7, UPT, UPT, URZ, UR5, URZ, UP1, !UPT ;  /* 0x00000005ff077290 */ /* 0x000fe40008ffe4ff */
[----:B------:R-:W-:-:S07]  /*02d0*/  UIADD3.X UR5, UPT, UPT, URZ, UR5, URZ, UP0, !UPT ;  /* 0x00000005ff057290 */ /* 0x000fce00087fe4ff */
[----:B------:R4:W-:Y:S02]  /*02e0*/  UTMACCTL.PF [UR6] ;  /* 0x00000000060079b9 */ /* 0x0009e40008040000 */
[----:B------:R4:W-:Y:S02]  /*02f0*/  UTMACCTL.PF [UR4] ;  /* 0x00000000040079b9 */ /* 0x0009e40008040000 */
[----:B----4-:R-:W-:Y:S01]  /*0300*/  NOP ;  /* 0x0000000000007918 */ /* 0x010fe20000000000 */
.L_x_5:
[----:B-1----:R-:W-:Y:S05]  /*0310*/  BSYNC.RECONVERGENT B0 ;  /* 0x0000000000007941 */ /* 0x002fea0003800200 */
.L_x_4:
[----:B------:R-:W-:Y:S04]  /*0320*/  BSSY.RECONVERGENT B0, `(.L_x_6) ;  /* 0x000000a000007945 */ /* 0x000fe80003800200 */
[----:B------:R-:W-:Y:S05]  /*0330*/  @P0 BRA `(.L_x_7) ;  /* 0x0000000000200947 */ /* 0x000fea0003800000 */
[----:B------:R-:W1:Y:S02]  /*0340*/  LDCU.64 UR4, c[0x0][0x348] ;  /* 0x00006900ff0477ac */ /* 0x000e640008000a00 */
[----:B-1----:R-:W-:Y:S02]  /*0350*/  UIADD3 UR6, UP1, UPT, UR4, 0x580, URZ ;  /* 0x0000058004067890 */ /* 0x002fe4000ff3e0ff */
[----:B------:R-:W-:Y:S02]  /*0360*/  UIADD3 UR4, UP0, UPT, UR4, 0x680, URZ ;  /* 0x0000068004047890 */ /* 0x000fe4000ff1e0ff */
[----:B------:R-:W-:Y:S02]  /*0370*/  UIADD3.X UR7, UPT, UPT, URZ, UR5, URZ, UP1, !UPT ;  /* 0x00000005ff077290 */ /* 0x000fe40008ffe4ff */
[----:B------:R-:W-:-:S07]  /*0380*/  UIADD3.X UR5, UPT, UPT, URZ, UR5, URZ, UP0, !UPT ;  /* 0x00000005ff057290 */ /* 0x000fce00087fe4ff */
[----:B------:R1:W-:Y:S02]  /*0390*/  UTMACCTL.PF [UR6] ;  /* 0x00000000060079b9 */ /* 0x0003e40008040000 */
[----:B------:R1:W-:Y:S02]  /*03a0*/  UTMACCTL.PF [UR4] ;  /* 0x00000000040079b9 */ /* 0x0003e40008040000 */
[----:B-1----:R-:W-:Y:S01]  /*03b0*/  NOP ;  /* 0x0000000000007918 */ /* 0x002fe20000000000 */
.L_x_7:
[----:B------:R-:W-:Y:S05]  /*03c0*/  BSYNC.RECONVERGENT B0 ;  /* 0x0000000000007941 */ /* 0x000fea0003800200 */
.L_x_6:
[----:B------:R-:W1:Y:S01]  /*03d0*/  LDCU.64 UR4, c[0x0][0x888] ;  /* 0x00011100ff0477ac */ /* 0x000e620008000a00 */
[----:B------:R-:W-:Y:S02]  /*03e0*/  UISETP.EQ.U32.AND UP1, UPT, UR8, URZ, UPT ;  /* 0x000000ff0800728c */ /* 0x000fe4000bf22070 */
[----:B------:R-:W-:Y:S02]  /*03f0*/  UPLOP3.LUT UP3, UPT, UPT, UPT, UPT, 0x80, 0x8 ;  /* 0x000000000008789c */ /* 0x000fe40003f6f070 */
[----:B-1----:R-:W-:-:S04]  /*0400*/  UISETP.NE.U32.AND UP0, UPT, UR4, URZ, UPT ;  /* 0x000000ff0400728c */ /* 0x002fc8000bf05070 */
[----:B------:R-:W-:-:S04]  /*0410*/  UISETP.NE.AND.EX UP2, UPT, UR5, URZ, UPT, UP0 ;  /* 0x000000ff0500728c */ /* 0x000fc8000bf45300 */
[----:B------:R-:W-:-:S04]  /*0420*/  UISETP.EQ.OR.EX UP4, UPT, UR9, URZ, !UP2, UP1 ;  /* 0x000000ff0900728c */ /* 0x000fc8000d782710 */
[----:B------:R-:W-:-:S06]  /*0430*/  UP2UR UR4, UPR, URZ, 0x10 ;  /* 0x00000010ff047883 */ /* 0x000fcc0008000000 */
[----:B------:R-:W-:Y:S01]  /*0440*/  MOV R120, UR4 ;  /* 0x0000000400787c02 */ /* 0x000fe20008000f00 */
[----:B------:R-:W-:Y:S06]  /*0450*/  BRA.U !UP4, `(.L_x_8) ;  /* 0x000000010c1c7547 */ /* 0x000fec000b800000 */
[----:B------:R-:W-:Y:S02]  /*0460*/  UISETP.NE.U32.AND UP1, UPT, UR8, URZ, UPT ;  /* 0x000000ff0800728c */ /* 0x000fe4000bf25070 */
[----:B------:R-:W-:Y:S02]  /*0470*/  UISETP.NE.AND UP0, UPT, UR45, URZ, UPT ;  /* 0x000000ff2d00728c */ /* 0x000fe4000bf05270 */
[----:B------:R-:W-:Y:S02]  /*0480*/  UISETP.NE.AND.EX UP1, UPT, UR9, URZ, UPT, UP1 ;  /* 0x000000ff0900728c */ /* 0x000fe4000bf25310 */
[----:B------:R-:W-:-:S09]  /*0490*/  USEL UR4, URZ, 0xffffffff, UP2 ;  /* 0xffffffffff047887 */ /* 0x000fd20009000000 */
[----:B------:R-:W-:-:S04]  /*04a0*/  @!UP1 USEL UR4, URZ, 0xffffffff, UP0 ;  /* 0xffffffffff049887 */ /* 0x000fc80008000000 */
[----:B------:R-:W-:-:S04]  /*04b0*/  ULOP3.LUT UR4, UR4, 0x1, URZ, 0xc0, !UPT ;  /* 0x0000000104047892 */ /* 0x000fc8000f8ec0ff */
[----:B------:R-:W-:Y:S02]  /*04c0*/  UISETP.NE.U32.AND UP3, UPT, UR4, 0x1, UPT ;  /* 0x000000010400788c */ /* 0x000fe4000bf65070 */
.L_x_8:
[----:B------:R-:W1:Y:S02]  /*04d0*/  SHFL.IDX PT, R2, R118, RZ, 0x1f ;  /* 0x00001fff76027589 */ /* 0x000e6400000e0000 */
[----:B-1----:R-:W-:-:S13]  /*04e0*/  ISETP.NE.AND P0, PT, R2, RZ, PT ;  /* 0x000000ff0200720c */ /* 0x002fda0003f05270 */
[----:B------:R-:W-:Y:S05]  /*04f0*/  @P0 BRA `(.L_x_9) ;  /* 0x00000000008c0947 */ /* 0x000fea0003800000 */
[----:B------:R-:W-:Y:S01]  /*0500*/  ELECT P0, URZ, PT ;  /* 0x0000000000ff782f */ /* 0x000fe20003800000 */
[----:B------:R-:W-:-:S12]  /*0510*/  BSSY.RECONVERGENT B0, `(.L_x_9) ;  /* 0x0000021000007945 */ /* 0x000fd80003800200 */
[----:B------:R-:W-:Y:S05]  /*0520*/  @!P0 BRA `(.L_x_10) ;  /* 0x00000000007c8947 */ /* 0x000fea0003800000 */
[----:B------:R-:W1:Y:S01]  /*0530*/  S2UR UR4, SR_CgaCtaId ;  /* 0x00000000000479c3 */ /* 0x000e620000008800 */
[----:B------:R-:W-:Y:S01]  /*0540*/  UMOV UR5, 0x400 ;  /* 0x0000040000057882 */ /* 0x000fe20000000000 */
[----:B------:R-:W-:Y:S01]  /*0550*/  UMOV UR8, 0x1 ;  /* 0x0000000100087882 */ /* 0x000fe20000000000 */
[----:B------:R-:W-:Y:S01]  /*0560*/  UMOV UR6, 0x2 ;  /* 0x0000000200067882 */ /* 0x000fe20000000000 */
[----:B------:R-:W-:-:S04]  /*0570*/  UIADD3 UR8, UPT, UPT, -UR8, 0x100000, URZ ;  /* 0x0010000008087890 */ /* 0x000fc8000fffe1ff */
[----:B------:R-:W-:Y:S02]  /*0580*/  USHF.L.U32 UR9, UR8, 0xb, URZ ;  /* 0x0000000b08097899 */ /* 0x000fe400080006ff */
[----:B------:R-:W-:Y:S02]  /*0590*/  USHF.L.U32 UR8, UR8, 0x1, URZ ;  /* 0x0000000108087899 */ /* 0x000fe400080006ff */
[----:B------:R-:W-:-:S04]  /*05a0*/  UIADD3 UR6, UPT, UPT, -UR6, 0x100000, URZ ;  /* 0x0010000006067890 */ /* 0x000fc8000fffe1ff */
[----:B------:R-:W-:Y:S02]  /*05b0*/  USHF.L.U32 UR7, UR6, 0xb, URZ ;  /* 0x0000000b06077899 */ /* 0x000fe400080006ff */
[----:B------:R-:W-:Y:S02]  /*05c0*/  USHF.L.U32 UR6, UR6, 0x1, URZ ;  /* 0x0000000106067899 */ /* 0x000fe400080006ff */
[----:B-1----:R-:W-:Y:S01]  /*05d0*/  ULEA UR4, UR4, UR5, 0x18 ;  /* 0x0000000504047291 */ /* 0x002fe2000f8ec0ff */
[----:B------:R-:W1:Y:S11]  /*05e0*/  FENCE.VIEW.ASYNC.S ;  /* 0x00000000000073c6 */ /* 0x000e760000000000 */
[----:B-1----:R1:W4:Y:S01]  /*05f0*/  SYNCS.EXCH.64 URZ, [UR4], UR8 ;  /* 0x0000000804ff75b2 */ /* 0x0023220008000100 */
[----:B------:R1:W1:Y:S01]  /*0600*/  SYNCS.EXCH.64 URZ, [UR4+0x48], UR6 ;  /* 0x0000480604ff75b2 */ /* 0x0002620008000100 */
        /* <DEDUP_REMOVED lines=16> */
[----:B------:R-:W-:Y:S01]  /*0710*/  NOP ;  /* 0x0000000000007918 */ /* 0x000fe20000000000 */
.L_x_10:
[----:B-1----:R-:W-:Y:S05]  /*0720*/  BSYNC.RECONVERGENT B0 ;  /* 0x0000000000007941 */ /* 0x002fea0003800200 */
.L_x_9:
[----:B------:R-:W1:Y:S01]  /*0730*/  SHFL.IDX PT, R2, R118, RZ, 0x1f ;  /* 0x00001fff76027589 */ /* 0x000e6200000e0000 */
[----:B------:R-:W-:Y:S01]  /*0740*/  NOP ;  /* 0x0000000000007918 */ /* 0x000fe20000000000 */
[----:B-1----:R-:W-:-:S13]  /*0750*/  ISETP.NE.AND P0, PT, R2, 0x1, PT ;  /* 0x000000010200780c */ /* 0x002fda0003f05270 */
[----:B------:R-:W-:Y:S05]  /*0760*/  @P0 BRA `(.L_x_11) ;  /* 0x0000000000400947 */ /* 0x000fea0003800000 */
        /* <DEDUP_REMOVED lines=9> */
[----:B------:R-:W-:Y:S01]  /*0800*/  USHF.L.U32 UR6, UR6, 0x1, URZ ;  /* 0x0000000106067899 */ /* 0x000fe200080006ff */
[----:B------:R-:W-:Y:S01]  /*0810*/  ELECT P0, URZ, PT ;  /* 0x0000000000ff782f */ /* 0x000fe20003800000 */
[----:B-1----:R-:W-:Y:S01]  /*0820*/  ULEA UR4, UR4, UR5, 0x18 ;  /* 0x0000000504047291 */ /* 0x002fe2000f8ec0ff */
[----:B------:R-:W1:Y:S11]  /*0830*/  FENCE.VIEW.ASYNC.S ;  /* 0x00000000000073c6 */ /* 0x000e760000000000 */
[----:B-1----:R1:W1:Y:S01]  /*0840*/  SYNCS.EXCH.64 URZ, [UR4+0x90], UR8 ;  /* 0x0000900804ff75b2 */ /* 0x0022620008000100 */
[----:B------:R1:W1:Y:S01]  /*0850*/  SYNCS.EXCH.64 URZ, [UR4+0x98], UR6 ;  /* 0x0000980604ff75b2 */ /* 0x0002620008000100 */
[----:B------:R-:W-:Y:S01]  /*0860*/  NOP ;  /* 0x0000000000007918 */ /* 0x000fe20000000000 */
.L_x_11:
[----:B------:R-:W2:Y:S01]  /*0870*/  SHFL.IDX PT, R2, R118, RZ, 0x1f ;  /* 0x00001fff76027589 */ /* 0x000ea200000e0000 */
[----:B------:R-:W-:Y:S01]  /*0880*/  NOP ;  /* 0x0000000000007918 */ /* 0x000fe20000000000 */
[----:B--2---:R-:W-:-:S13]  /*0890*/  ISETP.NE.AND P0, PT, R2, 0x3, PT ;  /* 0x000000030200780c */ /* 0x004fda0003f05270 */
[----:B------:R-:W-:Y:S05]  /*08a0*/  @P0 BRA `(.L_x_12) ;  /* 0x0000000000300947 */ /* 0x000fea0003800000 */
[----:B-1----:R-:W1:Y:S01]  /*08b0*/  S2UR UR4, SR_CgaCtaId ;  /* 0x00000000000479c3 */ /* 0x002e620000008800 */
[----:B------:R-:W-:Y:S01]  /*08c0*/  UMOV UR5, 0x400 ;  /* 0x0000040000057882 */ /* 0x000fe20000000000 */
[----:B------:R-:W-:Y:S01]  /*08d0*/  UMOV UR6, 0x20 ;  /* 0x0000002000067882 */ /* 0x000fe20000000000 */
[----:B------:R-:W-:Y:S01]  /*08e0*/  ELECT P0, URZ, PT ;  /* 0x0000000000ff782f */ /* 0x000fe20003800000 */
[----:B------:R-:W-:-:S04]  /*08f0*/  UIADD3 UR6, UPT, UPT, -UR6, 0x100000, URZ ;  /* 0x0010000006067890 */ /* 0x000fc8000fffe1ff */
[----:B------:R-:W-:Y:S02]  /*0900*/  USHF.L.U32 UR7, UR6, 0xb, URZ ;  /* 0x0000000b06077899 */ /* 0x000fe400080006ff */
[----:B------:R-:W-:Y:S02]  /*0910*/  USHF.L.U32 UR6, UR6, 0x1, URZ ;  /* 0x0000000106067899 */ /* 0x000fe400080006ff */
[----:B-1----:R-:W-:Y:S01]  /*0920*/  ULEA UR4, UR4, UR5, 0x18 ;  /* 0x0000000504047291 */ /* 0x002fe2000f8ec0ff */
[----:B------:R-:W1:Y:S11]  /*0930*/  FENCE.VIEW.ASYNC.S ;  /* 0x00000000000073c6 */ /* 0x000e760000000000 */
[----:B-1----:R2:W1:Y:S01]  /*0940*/  SYNCS.EXCH.64 URZ, [UR4+0xa0], UR6 ;  /* 0x0000a00604ff75b2 */ /* 0x0024620008000100 */
[----:B------:R2:W1:Y:S02]  /*0950*/  SYNCS.EXCH.64 URZ, [UR4+0xa8], UR6 ;  /* 0x0000a80604ff75b2 */ /* 0x0004640008000100 */
[----:B--2---:R-:W-:Y:S01]  /*0960*/  NOP ;  /* 0x0000000000007918 */ /* 0x004fe20000000000 */
.L_x_12:
[----:B------:R-:W2:Y:S01]  /*0970*/  SHFL.IDX PT, R2, R118, RZ, 0x1f ;  /* 0x00001fff76027589 */ /* 0x000ea200000e0000 */
[----:B------:R-:W-:Y:S01]  /*0980*/  NOP ;  /* 0x0000000000007918 */ /* 0x000fe20000000000 */
[----:B--2---:R-:W-:-:S13]  /*0990*/  ISETP.NE.AND P0, PT, R2, 0x4, PT ;  /* 0x000000040200780c */ /* 0x004fda0003f05270 */
[----:B------:R-:W-:Y:S05]  /*09a0*/  @P0 BRA `(.L_x_13) ;  /* 0x00000000004c0947 */ /* 0x000fea0003800000 */
[----:B-1----:R-:W1:Y:S01]  /*09b0*/  S2UR UR4, SR_CgaCtaId ;  /* 0x00000000000479c3 */ /* 0x002e620000008800 */
[----:B------:R-:W-:Y:S01]  /*09c0*/  UMOV UR6, 0x1e0 ;  /* 0x000001e000067882 */ /* 0x000fe20000000000 */
[----:B------:R-:W-:Y:S01]  /*09d0*/  UMOV UR5, 0x400 ;  /* 0x0000040000057882 */ /* 0x000fe20000000000 */
[----:B------:R-:W-:Y:S01]  /*09e0*/  USEL UR6, UR6, 0x1a0, UP3 ;  /* 0x000001a006067887 */ /* 0x000fe20009800000 */
[----:B------:R-:W-:Y:S01]  /*09f0*/  UMOV UR8, 0x1 ;  /* 0x0000000100087882 */ /* 0x000fe20000000000 */
[----:B------:R-:W-:Y:S01]  /*0a00*/  ELECT P0, URZ, PT ;  /* 0x0000000000ff782f */ /* 0x000fe20003800000 */
        /* <DEDUP_REMOVED lines=8> */
[----:B-1----:R2:W1:Y:S01]  /*0a90*/  SYNCS.EXCH.64 URZ, [UR4+0xb0], UR8 ;  /* 0x0000b00804ff75b2 */ /* 0x0024620008000100 */
[----:B------:R2:W1:Y:S01]  /*0aa0*/  SYNCS.EXCH.64 URZ, [UR4+0xc0], UR6 ;  /* 0x0000c00604ff75b2 */ /* 0x0004620008000100 */
[----:B------:R2:W1:Y:S01]  /*0ab0*/  SYNCS.EXCH.64 URZ, [UR4+0xb8], UR8 ;  /* 0x0000b80804ff75b2 */ /* 0x0004620008000100 */
[----:B------:R2:W1:Y:S02]  /*0ac0*/  SYNCS.EXCH.64 URZ, [UR4+0xc8], UR6 ;  /* 0x0000c80604ff75b2 */ /* 0x0004640008000100 */
[----:B--2---:R-:W-:Y:S01]  /*0ad0*/  NOP ;  /* 0x0000000000007918 */ /* 0x004fe20000000000 */
.L_x_13:
[----:B------:R-:W2:Y:S01]  /*0ae0*/  SHFL.IDX PT, R2, R118, RZ, 0x1f ;  /* 0x00001fff76027589 */ /* 0x000ea200000e0000 */
[----:B------:R-:W-:Y:S01]  /*0af0*/  NOP ;  /* 0x0000000000007918 */ /* 0x000fe20000000000 */
[----:B--2---:R-:W-:-:S13]  /*0b00*/  ISETP.NE.AND P0, PT, R2, 0x5, PT ;  /* 0x000000050200780c */ /* 0x004fda0003f05270 */
[----:B------:R-:W-:Y:S05]  /*0b10*/  @P0 BRA `(.L_x_14) ;  /* 0x0000000000580947 */ /* 0x000fea0003800000 */
[----:B-1----:R-:W1:Y:S01]  /*0b20*/  S2UR UR4, SR_CgaCtaId ;  /* 0x00000000000479c3 */ /* 0x002e620000008800 */
        /* <DEDUP_REMOVED lines=14> */
[----:B------:R2:W1:Y:S01]  /*0c10*/  SYNCS.EXCH.64 URZ, [UR4+0xd8], UR8 ;  /* 0x0000d80804ff75b2 */ /* 0x0004620008000100 */
[----:B------:R2:W1:Y:S01]  /*0c20*/  SYNCS.EXCH.64 URZ, [UR4+0xf8], UR6 ;  /* 0x0000f80604ff75b2 */ /* 0x0004620008000100 */
[----:B------:R2:W1:Y:S01]  /*0c30*/  SYNCS.EXCH.64 URZ, [UR4+0xe0], UR8 ;  /* 0x0000e00804ff75b2 */ /* 0x0004620008000100 */
[----:B------:R2:W1:Y:S01]  /*0c40*/  SYNCS.EXCH.64 URZ, [UR4+0x100], UR6 ;  /* 0x0001000604ff75b2 */ /* 0x0004620008000100 */
[----:B------:R2:W1:Y:S01]  /*0c50*/  SYNCS.EXCH.64 URZ, [UR4+0xe8], UR8 ;  /* 0x0000e80804ff75b2 */ /* 0x0004620008000100 */
[----:B------:R2:W1:Y:S02]  /*0c60*/  SYNCS.EXCH.64 URZ, [UR4+0x108], UR6 ;  /* 0x0001080604ff75b2 */ /* 0x0004640008000100 */
[----:B--2---:R-:W-:Y:S01]  /*0c70*/  NOP ;  /* 0x0000000000007918 */ /* 0x004fe20000000000 */
.L_x_14:
[----:B------:R-:W2:Y:S01]  /*0c80*/  SHFL.IDX PT, R2, R118, RZ, 0x1f ;  /* 0x00001fff76027589 */ /* 0x000ea200000e0000 */
[----:B------:R-:W1:Y:S01]  /*0c90*/  S2UR UR50, SR_CgaCtaId ;  /* 0x00000000003279c3 */ /* 0x000e620000008800 */
[----:B------:R-:W-:Y:S01]  /*0ca0*/  NOP ;  /* 0x0000000000007918 */ /* 0x000fe20000000000 */
[----:B--2---:R-:W-:-:S13]  /*0cb0*/  ISETP.NE.AND P0, PT, R2, 0x3, PT ;  /* 0x000000030200780c */ /* 0x004fda0003f05270 */
[----:B-1----:R-:W-:Y:S05]  /*0cc0*/  @P0 BRA `(.L_x_15) ;  /* 0x0000000000340947 */ /* 0x002fea0003800000 */
[----:B------:R-:W-:Y:S01]  /*0cd0*/  UMOV UR4, 0x400 ;  /* 0x0000040000047882 */ /* 0x000fe20000000000 */
[----:B------:R-:W-:Y:S01]  /*0ce0*/  UMOV UR6, 0x20 ;  /* 0x0000002000067882 */ /* 0x000fe20000000000 */
[----:B------:R-:W-:Y:S02]  /*0cf0*/  ULEA UR4, UR50, UR4, 0x18 ;  /* 0x0000000432047291 */ /* 0x000fe4000f8ec0ff */
[----:B------:R-:W-:-:S04]  /*0d00*/  UIADD3 UR6, UPT, UPT, -UR6, 0x100000, URZ ;  /* 0x0010000006067890 */ /* 0x000fc8000fffe1ff */
[----:B------:R-:W-:Y:S02]  /*0d10*/  USHF.L.U32 UR7, UR6, 0xb, URZ ;  /* 0x0000000b06077899 */ /* 0x000fe400080006ff */
[----:B------:R-:W-:Y:S01]  /*0d20*/  USHF.L.U32 UR6, UR6, 0x1, URZ ;  /* 0x0000000106067899 */ /* 0x000fe200080006ff */
[----:B------:R-:W-:Y:S01]  /*0d30*/  ELECT P0, URZ, PT ;  /* 0x0000000000ff782f */ /* 0x000fe20003800000 */
[----:B------:R-:W1:Y:S10]  /*0d40*/  FENCE.VIEW.ASYNC.S ;  /* 0x00000000000073c6 */ /* 0x000e740000000000 */
[----:B-1----:R1:W2:Y:S01]  /*0d50*/  SYNCS.EXCH.64 URZ, [UR4+0x110], UR6 ;  /* 0x0001100604ff75b2 */ /* 0x0022a20008000100 */
[----:B------:R1:W1:Y:S01]  /*0d60*/  SYNCS.EXCH.64 URZ, [UR4+0x120], UR6 ;  /* 0x0001200604ff75b2 */ /* 0x0002620008000100 */
[----:B------:R1:W1:Y:S01]  /*0d70*/  SYNCS.EXCH.64 URZ, [UR4+0x118], UR6 ;  /* 0x0001180604ff75b2 */ /* 0x0002620008000100 */
[----:B------:R1:W1:Y:S01]  /*0d80*/  SYNCS.EXCH.64 URZ, [UR4+0x128], UR6 ;  /* 0x0001280604ff75b2 */ /* 0x0002620008000100 */
[----:B------:R-:W-:Y:S01]  /*0d90*/  NOP ;  /* 0x0000000000007918 */ /* 0x000fe20000000000 */
.L_x_15:
[----:B-1----:R-:W1:Y:S01]  /*0da0*/  LDCU UR4, c[0x0][0x36c] ;  /* 0x00006d80ff0477ac */ /* 0x002e620008000800 */
[----:B------:R-:W-:Y:S01]  /*0db0*/  ISETP.NE.OR P3, PT, R0, 0x2, !P3 ;  /* 0x000000020000780c */ /* 0x000fe20005f65670 */
[----:B------:R-:W-:Y:S01]  /*0dc0*/  NOP ;  /* 0x0000000000007918 */ /* 0x000fe20000000000 */
[----:B------:R-:W-:Y:S01]  /*0dd0*/  LOP3.LUT R0, R125, 0x1f, RZ, 0xc0, !PT ;  /* 0x0000001f7d007812 */ /* 0x000fe200078ec0ff */
[----:B------:R-:W-:Y:S02]  /*0de0*/  UISETP.NE.AND UP4, UPT, UR20, 0x2, UPT ;  /* 0x000000021400788c */ /* 0x000fe4000bf85270 */
[----:B------:R-:W-:Y:S02]  /*0df0*/  UISETP.NE.AND UP5, UPT, UR20, URZ, UPT ;  /* 0x000000ff1400728c */ /* 0x000fe4000bfa5270 */
[----:B-1----:R-:W-:-:S09]  /*0e00*/  UISETP.EQ.U32.AND UP6, UPT, UR4, 0x1, UPT ;  /* 0x000000010400788c */ /* 0x002fd2000bfc2070 */
[----:B------:R-:W-:Y:S05]  /*0e10*/  BRA.U !UP6, `(.L_x_16) ;  /* 0x000000010e087547 */ /* 0x000fea000b800000 */
[----:B--2-4-:R-:W-:Y:S01]  /*0e20*/  UCGABAR_ARV ;  /* 0x00000000000079c7 */ /* 0x014fe20008000000 */
[----:B------:R-:W-:Y:S05]  /*0e30*/  BRA `(.L_x_17) ;  /* 0x0000000000047947 */ /* 0x000fea0003800000 */
.L_x_16:
[----:B--2-4-:R-:W-:Y:S01]  /*0e40*/  NOP ;  /* 0x0000000000007918 */ /* 0x014fe20000000000 */
.L_x_17:
[----:B------:R-:W1:Y:S01]  /*0e50*/  S2UR UR48, SR_CTAID.X ;  /* 0x00000000003079c3 */ /* 0x000e620000002500 */
[----:B------:R-:W-:-:S05]  /*0e60*/  CS2R.32 R119, SR_CgaSize ;  /* 0x0000000000777805 */ /* 0x000fca0000008a00 */
[----:B------:R-:W-:-:S05]  /*0e70*/  IMAD R119, R119, -0xa0, RZ ;  /* 0xffffff6077777824 */ /* 0x000fca00078e02ff */
[----:B------:R-:W-:-:S14]  /*0e80*/  R2UR UR5, R119 ;  /* 0x00000000770572ca */ /* 0x000fdc00000e0000 */
[----:B------:R-:W2:Y:S01]  /*0e90*/  LDCU UR5, c[0x0][UR5+0x2b0] ;  /* 0x00005600050577ac */ /* 0x000ea20008000800 */
[----:B------:R-:W-:-:S05]  /*0ea0*/  CS2R.32 R119, SR_CgaSize ;  /* 0x0000000000777805 */ /* 0x000fca0000008a00 */
[----:B------:R-:W-:-:S05]  /*0eb0*/  IMAD R119, R119, -0xa0, RZ ;  /* 0xffffff6077777824 */ /* 0x000fca00078e02ff */
[----:B------:R-:W-:-:S14]  /*0ec0*/  R2UR UR4, R119 ;  /* 0x00000000770472ca */ /* 0x000fdc00000e0000 */
[----:B------:R-:W4:Y:S01]  /*0ed0*/  LDCU UR4, c[0x0][UR4+0x2b4] ;  /* 0x00005680040477ac */ /* 0x000f220008000800 */
[----:B------:R-:W3:Y:S01]  /*0ee0*/  S2UR UR49, SR_CTAID.Y ;  /* 0x00000000003179c3 */ /* 0x000ee20000002600 */
[----:B------:R-:W-:-:S05]  /*0ef0*/  CS2R.32 R119, SR_CgaSize ;  /* 0x0000000000777805 */ /* 0x000fca0000008a00 */
[----:B------:R-:W-:-:S05]  /*0f00*/  IMAD R119, R119, -0xa0, RZ ;  /* 0xffffff6077777824 */ /* 0x000fca00078e02ff */
[----:B------:R-:W-:-:S14]  /*0f10*/  R2UR UR7, R119 ;  /* 0x00000000770772ca */ /* 0x000fdc00000e0000 */
[----:B------:R-:W4:Y:S01]  /*0f20*/  LDCU UR7, c[0x0][UR7+0x2a0] ;  /* 0x00005400070777ac */ /* 0x000f220008000800 */
[----:B------:R-:W-:-:S05]  /*0f30*/  CS2R.32 R119, SR_CgaSize ;  /* 0x0000000000777805 */ /* 0x000fca0000008a00 */
[----:B------:R-:W-:-:S05]  /*0f40*/  IMAD R119, R119, -0xa0, RZ ;  /* 0xffffff6077777824 */ /* 0x000fca00078e02ff */
[----:B------:R-:W-:-:S14]  /*0f50*/  R2UR UR61, R119 ;  /* 0x00000000773d72ca */ /* 0x000fdc00000e0000 */
[----:B------:R-:W4:Y:S01]  /*0f60*/  LDCU UR61, c[0x0][UR61+0x2a4] ;  /* 0x000054803d3d77ac */ /* 0x000f220008000800 */
[----:B------:R-:W4:Y:S01]  /*0f70*/  LDCU UR21, c[0x0][0xb24] ;  /* 0x00016480ff1577ac */ /* 0x000f220008000800 */
[----:B------:R-:W4:Y:S01]  /*0f80*/  LDCU UR41, c[0x0][0xb24] ;  /* 0x00016480ff2977ac */ /* 0x000f220008000800 */
[----:B-1----:R-:W-:Y:S01]  /*0f90*/  I2FP.F32.U32 R3, UR48 ;  /* 0x0000003000037c45 */ /* 0x002fe20008201000 */
[----:B------:R-:W1:Y:S04]  /*0fa0*/  LDCU UR23, c[0x0][0xb30] ;  /* 0x00016600ff1777ac */ /* 0x000e680008000800 */
[----:B--2---:R-:W-:Y:S01]  /*0fb0*/  FMUL R3, R3, UR5 ;  /* 0x0000000503037c20 */ /* 0x004fe20008400000 */
[----:B---3--:R-:W-:-:S05]  /*0fc0*/  I2FP.F32.U32 R2, UR49 ;  /* 0x0000003100027c45 */ /* 0x008fca0008201000 */
[----:B------:R-:W2:Y:S01]  /*0fd0*/  F2I.U32.TRUNC.NTZ R3, R3 ;  /* 0x0000000300037305 */ /* 0x000ea2000020f000 */
[----:B----4-:R-:W-:Y:S01]  /*0fe0*/  FMUL R2, R2, UR4 ;  /* 0x0000000402027c20 */ /* 0x010fe20008400000 */
[----:B------:R-:W-:-:S04]  /*0ff0*/  ULOP3.LUT UR4, UR50, 0x1, URZ, 0xc0, !UPT ;  /* 0x0000000132047892 */ /* 0x000fc8000f8ec0ff */
[----:B------:R-:W-:Y:S02]  /*1000*/  UISETP.NE.U32.AND UP0, UPT, UR4, 0x1, UPT ;  /* 0x000000010400788c */ /* 0x000fe4000bf05070 */
[----:B------:R-:W3:Y:S02]  /*1010*/  F2I.U32.TRUNC.NTZ R2, R2 ;  /* 0x0000000200027305 */ /* 0x000ee4000020f000 */
[----:B------:R-:W-:Y:S01]  /*1020*/  USEL UR4, URZ, 0x1c00, UP0 ;  /* 0x00001c00ff047887 */ /* 0x000fe20008000000 */
[----:B--2---:R-:W-:Y:S02]  /*1030*/  R2UR UR6, R3 ;  /* 0x00000000030672ca */ /* 0x004fe400000e0000 */
[----:B---3--:R-:W-:Y:S02]  /*1040*/  R2UR UR5, R2 ;  /* 0x00000000020572ca */ /* 0x008fe400000e0000 */
[----:B------:R-:W-:-:S09]  /*1050*/  PRMT R2, RZ, 0x7610, R2 ;  /* 0x00007610ff027816 */ /* 0x000fd20000000002 */
[----:B------:R-:W-:-:S04]  /*1060*/  UIADD3 UR6, UPT, UPT, -UR6, URZ, URZ ;  /* 0x000000ff06067290 */ /* 0x000fc8000fffe1ff */
[----:B------:R-:W-:Y:S02]  /*1070*/  UIMAD UR6, UR7, UR6, UR48 ;  /* 0x00000006070672a4 */ /* 0x000fe4000f8e0230 */
[----:B------:R-:W-:-:S04]  /*1080*/  UIADD3 UR5, UPT, UPT, -UR5, URZ, URZ ;  /* 0x000000ff05057290 */ /* 0x000fc8000fffe1ff */
[----:B------:R-:W-:Y:S01]  /*1090*/  IMAD.U32 R119, RZ, RZ, UR6 ;  /* 0x00000006ff777e24 */ /* 0x000fe2000f8e00ff */
[----:B------:R-:W-:Y:S01]  /*10a0*/  UIMAD UR61, UR61, UR5, UR49 ;  /* 0x000000053d3d72a4 */ /* 0x000fe2000f8e0231 */
[----:B-1----:R-:W-:Y:S11]  /*10b0*/  BRA.U UP5, `(.L_x_18) ;  /* 0x0000000105287547 */ /* 0x002ff6000b800000 */
[----:B------:R-:W-:Y:S01]  /*10c0*/  R2UR UR7, R119 ;  /* 0x00000000770772ca */ /* 0x000fe200000e0000 */
[----:B------:R-:W-:-:S12]  /*10d0*/  UISETP.NE.AND UP0, UPT, UR61, URZ, UPT ;  /* 0x000000ff3d00728c */ /* 0x000fd8000bf05270 */
[----:B------:R-:W-:-:S04]  /*10e0*/  UISETP.EQ.OR UP0, UPT, UR7, URZ, !UP0 ;  /* 0x000000ff0700728c */ /* 0x000fc8000c702670 */
[----:B------:R-:W-:Y:S02]  /*10f0*/  USEL UR6, URZ, 0x1, !UP0 ;  /* 0x00000001ff067887 */ /* 0x000fe4000c000000 */
[----:B------:R-:W-:-:S04]  /*1100*/  UISETP.NE.AND UP0, UPT, UR61, URZ, UPT ;  /* 0x000000ff3d00728c */ /* 0x000fc8000bf05270 */
[----:B------:R-:W-:Y:S02]  /*1110*/  USEL UR5, URZ, 0x2, UP0 ;  /* 0x00000002ff057887 */ /* 0x000fe40008000000 */
[----:B------:R-:W-:-:S04]  /*1120*/  UISETP.NE.AND UP0, UPT, UR7, 0x1, UPT ;  /* 0x000000010700788c */ /* 0x000fc8000bf05270 */
[----:B------:R-:W-:-:S04]  /*1130*/  USEL UR5, UR5, 0x2, UP0 ;  /* 0x0000000205057887 */ /* 0x000fc80008000000 */
[----:B------:R-:W-:-:S06]  /*1140*/  UIADD3 UR5, UPT, UPT, UR6, UR5, URZ ;  /* 0x0000000506057290 */ /* 0x000fcc000fffe0ff */
[----:B------:R-:W-:-:S07]  /*1150*/  MOV R2, UR5 ;  /* 0x0000000500027c02 */ /* 0x000fce0008000f00 */
.L_x_18:
[----:B------:R-:W1:Y:S01]  /*1160*/  S2UR UR36, SR_CTAID.Z ;  /* 0x00000000002479c3 */ /* 0x000e620000002700 */
[----:B------:R-:W-:-:S09]  /*1170*/  UISETP.GE.AND UP0, UPT, UR21, 0x1, UPT ;  /* 0x000000011500788c */ /* 0x000fd2000bf06270 */
[----:B------:R-:W-:Y:S05]  /*1180*/  BRA.U !UP0, `(.L_x_19) ;  /* 0x0000000108d07547 */ /* 0x000fea000b800000 */
[----:B------:R-:W2:Y:S01]  /*1190*/  LDCU.128 UR12, c[0x0][0xb10] ;  /* 0x00016200ff0c77ac */ /* 0x000ea20008000c00 */
[----:B------:R-:W3:Y:S01]  /*11a0*/  LDCU UR22, c[0x0][0xb0c] ;  /* 0x00016180ff1677ac */ /* 0x000ee20008000800 */
[----:B------:R-:W4:Y:S01]  /*11b0*/  LDCU UR7, c[0x0][0x370] ;  /* 0x00006e00ff0777ac */ /* 0x000f220008000800 */
[----:B------:R-:W1:Y:S01]  /*11c0*/  LDCU UR8, c[0x0][0x374] ;  /* 0x00006e80ff0877ac */ /* 0x000e620008000800 */
[----:B------:R-:W1:Y:S01]  /*11d0*/  LDCU UR9, c[0x0][0xb20] ;  /* 0x00016400ff0977ac */ /* 0x000e620008000800 */
[----:B--2---:R-:W-:Y:S02]  /*11e0*/  UIMAD.WIDE.U32 UR10, UR48, UR12, URZ ;  /* 0x0000000c300a72a5 */ /* 0x004fe4000f8e00ff */
[----:B---3--:R-:W-:Y:S02]  /*11f0*/  UISETP.NE.AND UP0, UPT, UR22, 0x1, UPT ;  /* 0x000000011600788c */ /* 0x008fe4000bf05270 */
[----:B------:R-:W-:Y:S02]  /*1200*/  UIMAD.WIDE.U32 UR16, UR49, UR15, URZ ;  /* 0x0000000f311072a5 */ /* 0x000fe4000f8e00ff */
[----:B----4-:R-:W-:Y:S01]  /*1210*/  UIMAD.WIDE.U32 UR18, UR7, UR12, URZ ;  /* 0x0000000c071272a5 */ /* 0x010fe2000f8e00ff */
[----:B------:R-:W-:Y:S01]  /*1220*/  UMOV UR6, UR11 ;  /* 0x0000000b00067c82 */ /* 0x000fe20008000000 */
[----:B------:R-:W-:-:S02]  /*1230*/  UISETP.NE.AND UP1, UPT, UR21, 0x1, UPT ;  /* 0x000000011500788c */ /* 0x000fc4000bf25270 */
[----:B------:R-:W-:Y:S01]  /*1240*/  USHF.R.U32.HI UR6, URZ, UR13, UR6 ;  /* 0x0000000dff067299 */ /* 0x000fe20008011606 */
[----:B------:R-:W2:Y:S02]  /*1250*/  LDCU.64 UR10, c[0x0][0xb28] ;  /* 0x00016500ff0a77ac */ /* 0x000ea40008000a00 */
[----:B------:R-:W-:Y:S01]  /*1260*/  UMOV UR18, UR19 ;  /* 0x0000001300127c82 */ /* 0x000fe20008000000 */
[----:B------:R-:W-:Y:S02]  /*1270*/  USEL UR6, UR48, UR6, !UP0 ;  /* 0x0000000630067287 */ /* 0x000fe4000c000000 */
[----:B------:R-:W-:Y:S02]  /*1280*/  @UP0 USHF.R.U32.HI UR7, URZ, UR13, UR18 ;  /* 0x0000000dff070299 */ /* 0x000fe40008011612 */
[----:B------:R-:W-:Y:S02]  /*1290*/  UISETP.NE.AND UP0, UPT, UR14, 0x1, UPT ;  /* 0x000000010e00788c */ /* 0x000fe4000bf05270 */
[----:B-1----:R-:W-:Y:S01]  /*12a0*/  UIMAD.WIDE.U32 UR12, UR8, UR15, URZ ;  /* 0x0000000f080c72a5 */ /* 0x002fe2000f8e00ff */
[----:B------:R-:W-:-:S02]  /*12b0*/  UMOV UR5, UR17 ;  /* 0x0000001100057c82 */ /* 0x000fc40008000000 */
[----:B------:R-:W-:-:S04]  /*12c0*/  USHF.R.U32.HI UR5, URZ, UR9, UR5 ;  /* 0x00000009ff057299 */ /* 0x000fc80008011605 */
[----:B------:R-:W-:Y:S01]  /*12d0*/  UMOV UR12, UR13 ;  /* 0x0000000d000c7c82 */ /* 0x000fe20008000000 */
[----:B--2---:R-:W-:Y:S02]  /*12e0*/  UIMAD.WIDE.U32 UR16, UR7, UR10, URZ ;  /* 0x0000000a071072a5 */ /* 0x004fe4000f8e00ff */
[----:B------:R-:W-:Y:S02]  /*12f0*/  @UP0 USHF.R.U32.HI UR8, URZ, UR9, UR12 ;  /* 0x00000009ff080299 */ /* 0x000fe4000801160c */
[----:B------:R-:W-:Y:S02]  /*1300*/  USEL UR5, UR49, UR5, !UP0 ;  /* 0x0000000531057287 */ /* 0x000fe4000c000000 */
[----:B------:R-:W-:Y:S01]  /*1310*/  UIMAD.WIDE.U32 UR12, UR8, UR10, URZ ;  /* 0x0000000a080c72a5 */ /* 0x000fe2000f8e00ff */
[----:B------:R-:W-:Y:S02]  /*1320*/  UMOV UR16, UR17 ;  /* 0x0000001100107c82 */ /* 0x000fe40008000000 */
[----:B------:R-:W-:-:S04]  /*1330*/  @UP1 USHF.R.U32.HI UR7, URZ, UR11, UR16 ;  /* 0x0000000bff071299 */ /* 0x000fc80008011610 */
[----:B------:R-:W-:Y:S01]  /*1340*/  UMOV UR12, UR13 ;  /* 0x0000000d000c7c82 */ /* 0x000fe20008000000 */
[----:B------:R-:W-:Y:S02]  /*1350*/  UIMAD UR9, UR7, UR21, URZ ;  /* 0x00000015070972a4 */ /* 0x000fe4000f8e02ff */
[----:B------:R-:W-:Y:S02]  /*1360*/  @UP1 USHF.R.U32.HI UR8, URZ, UR11, UR12 ;  /* 0x0000000bff081299 */ /* 0x000fe4000801160c */
[----:B------:R-:W-:Y:S02]  /*1370*/  UIMAD.WIDE.U32 UR12, UR5, UR10, URZ ;  /* 0x0000000a050c72a5 */ /* 0x000fe4000f8e00ff */
[----:B------:R-:W-:Y:S02]  /*1380*/  UIMAD UR8, UR8, UR21, URZ ;  /* 0x00000015080872a4 */ /* 0x000fe4000f8e02ff */
[----:B------:R-:W-:Y:S02]  /*1390*/  UIADD3 UR12, UPT, UPT, -UR6, URZ, URZ ;  /* 0x000000ff060c7290 */ /* 0x000fe4000fffe1ff */
[----:B------:R-:W-:-:S02]  /*13a0*/  UISETP.GE.AND UP0, UPT, UR5, UR8, UPT ;  /* 0x000000080500728c */ /* 0x000fc4000bf06270 */
[----:B------:R-:W-:Y:S02]  /*13b0*/  UIMAD UR48, UR22, UR12, UR48 ;  /* 0x0000000c163072a4 */ /* 0x000fe4000f8e0230 */
[----:B------:R-:W-:Y:S02]  /*13c0*/  UISETP.GE.OR UP0, UPT, UR6, UR9, UP0 ;  /* 0x000000090600728c */ /* 0x000fe40008706670 */
[----:B------:R-:W-:-:S03]  /*13d0*/  UIMAD.WIDE.U32 UR8, UR6, UR10, URZ ;  /* 0x0000000a060872a5 */ /* 0x000fc6000f8e00ff */
[----:B------:R-:W-:Y:S02]  /*13e0*/  UMOV UR10, UR13 ;  /* 0x0000000d000a7c82 */ /* 0x000fe40008000000 */
[----:B------:R-:W-:-:S04]  /*13f0*/  USHF.R.U32.HI UR10, URZ, UR11, UR10 ;  /* 0x0000000bff0a7299 */ /* 0x000fc8000801160a */
[----:B------:R-:W-:Y:S02]  /*1400*/  USEL UR8, UR5, UR10, !UP1 ;  /* 0x0000000a05087287 */ /* 0x000fe4000c800000 */
[----:B------:R-:W-:Y:S02]  /*1410*/  @!UP0 USHF.R.U32.HI UR9, URZ, UR11, UR9 ;  /* 0x0000000bff098299 */ /* 0x000fe40008011609 */
[----:B------:R-:W-:Y:S02]  /*1420*/  UIADD3 UR10, UPT, UPT, -UR8, URZ, URZ ;  /* 0x000000ff080a7290 */ /* 0x000fe4000fffe1ff */
[----:B------:R-:W-:Y:S02]  /*1430*/  @!UP0 USEL UR9, UR6, UR9, !UP1 ;  /* 0x0000000906098287 */ /* 0x000fe4000c800000 */
[----:B------:R-:W-:Y:S02]  /*1440*/  UIMAD UR10, UR21, UR10, UR5 ;  /* 0x0000000a150a72a4 */ /* 0x000fe4000f8e0205 */
[----:B------:R-:W-:-:S02]  /*1450*/  UIADD3 UR11, UPT, UPT, -UR5, URZ, URZ ;  /* 0x000000ff050b7290 */ /* 0x000fc4000fffe1ff */
[----:B------:R-:W-:Y:S02]  /*1460*/  @!UP0 UIMAD UR7, UR10, UR7, UR9 ;  /* 0x000000070a0782a4 */ /* 0x000fe4000f8e0209 */
[----:B------:R-:W-:Y:S02]  /*1470*/  @!UP0 UIADD3 UR8, UPT, UPT, UR8, -UR9, URZ ;  /* 0x8000000908088290 */ /* 0x000fe4000fffe0ff */
[----:B------:R-:W-:Y:S02]  /*1480*/  UIMAD UR11, UR14, UR11, UR49 ;  /* 0x0000000b0e0b72a4 */ /* 0x000fe4000f8e0231 */
[----:B------:R-:W-:-:S03]  /*1490*/  @!UP0 UIMAD UR5, UR8, UR21, UR6 ;  /* 0x00000015080582a4 */ /* 0x000fc6000f8e0206 */
[----:B------:R-:W-:Y:S01]  /*14a0*/  @!UP0 UMOV UR6, UR7 ;  /* 0x0000000700068c82 */ /* 0x000fe20008000000 */
[----:B------:R-:W-:Y:S02]  /*14b0*/  UIMAD UR49, UR5, UR14, UR11 ;  /* 0x0000000e053172a4 */ /* 0x000fe4000f8e020b */
[----:B------:R-:W-:-:S12]  /*14c0*/  UIMAD UR48, UR6, UR22, UR48 ;  /* 0x00000016063072a4 */ /* 0x000fd8000f8e0230 */
.L_x_19:
[----:B------:R-:W-:-:S09]  /*14d0*/  UISETP.NE.AND UP0, UPT, UR23, 0x1, UPT ;  /* 0x000000011700788c */ /* 0x000fd2000bf05270 */
[----:B------:R-:W-:Y:S05]  /*14e0*/  BRA.U UP0, `(.L_x_20) ;  /* 0x0000000100447547 */ /* 0x000fea000b800000 */
[----:B------:R-:W2:Y:S01]  /*14f0*/  LDCU.128 UR12, c[0x0][0xb10] ;  /* 0x00016200ff0c77ac */ /* 0x000ea20008000c00 */
[----:B------:R-:W3:Y:S01]  /*1500*/  LDCU UR10, c[0x0][0xb0c] ;  /* 0x00016180ff0a77ac */ /* 0x000ee20008000800 */
[----:B------:R-:W4:Y:S01]  /*1510*/  LDCU UR11, c[0x0][0xb20] ;  /* 0x00016400ff0b77ac */ /* 0x000f220008000800 */
[----:B--2---:R-:W-:Y:S02]  /*1520*/  UIMAD.WIDE.U32 UR6, UR48, UR12, URZ ;  /* 0x0000000c300672a5 */ /* 0x004fe4000f8e00ff */
[----:B------:R-:W-:Y:S02]  /*1530*/  UIMAD.WIDE.U32 UR8, UR49, UR15, URZ ;  /* 0x0000000f310872a5 */ /* 0x000fe4000f8e00ff */
[----:B---3--:R-:W-:-:S03]  /*1540*/  UISETP.NE.AND UP0, UPT, UR10, 0x1, UPT ;  /* 0x000000010a00788c */ /* 0x008fc6000bf05270 */
[----:B------:R-:W-:Y:S02]  /*1550*/  UMOV UR6, UR7 ;  /* 0x0000000700067c82 */ /* 0x000fe40008000000 */
[----:B------:R-:W-:Y:S01]  /*1560*/  USHF.R.U32.HI UR6, URZ, UR13, UR6 ;  /* 0x0000000dff067299 */ /* 0x000fe20008011606 */
[----:B------:R-:W-:-:S03]  /*1570*/  UMOV UR5, UR9 ;  /* 0x0000000900057c82 */ /* 0x000fc60008000000 */
[----:B------:R-:W-:Y:S02]  /*1580*/  USEL UR6, UR48, UR6, !UP0 ;  /* 0x0000000630067287 */ /* 0x000fe4000c000000 */
[----:B------:R-:W-:Y:S02]  /*1590*/  UISETP.NE.AND UP0, UPT, UR14, 0x1, UPT ;  /* 0x000000010e00788c */ /* 0x000fe4000bf05270 */
[----:B----4-:R-:W-:-:S04]  /*15a0*/  USHF.R.U32.HI UR5, URZ, UR11, UR5 ;  /* 0x0000000bff057299 */ /* 0x010fc80008011605 */
[----:B------:R-:W-:-:S04]  /*15b0*/  USEL UR5, UR49, UR5, !UP0 ;  /* 0x0000000531057287 */ /* 0x000fc8000c000000 */
[----:B------:R-:W-:Y:S02]  /*15c0*/  UIADD3 UR7, UPT, UPT, UR6, -UR5, URZ ;  /* 0x8000000506077290 */ /* 0x000fe4000fffe0ff */
[----:B------:R-:W-:Y:S02]  /*15d0*/  UIADD3 UR5, UPT, UPT, -UR6, UR5, URZ ;  /* 0x0000000506057290 */ /* 0x000fe4000fffe1ff */
[----:B------:R-:W-:Y:S02]  /*15e0*/  UIMAD UR49, UR7, UR14, UR49 ;  /* 0x0000000e073172a4 */ /* 0x000fe4000f8e0231 */
[----:B------:R-:W-:-:S12]  /*15f0*/  UIMAD UR48, UR5, UR10, UR48 ;  /* 0x0000000a053072a4 */ /* 0x000fd8000f8e0230 */
.L_x_20:
[----:B------:R-:W-:Y:S01]  /*1600*/  UISETP.NE.AND UP0, UPT, UR20, 0x2, UPT ;  /* 0x000000021400788c */ /* 0x000fe2000bf05270 */
[----:B------:R-:W-:Y:S09]  /*1610*/  BRA.U !UP6, `(.L_x_21) ;  /* 0x000000010e0c7547 */ /* 0x000ff2000b800000 */
[----:B------:R-:W-:Y:S01]  /*1620*/  UCGABAR_WAIT ;  /* 0x0000000000007dc7 */ /* 0x000fe20008000000 */
[----:B------:R-:W-:Y:S01]  /*1630*/  CCTL.IVALL ;  /* 0x00000000ff00798f */ /* 0x000fe20002000000 */
[----:B------:R-:W-:Y:S05]  /*1640*/  BRA `(.L_x_22) ;  /* 0x0000000000047947 */ /* 0x000fea0003800000 */
.L_x_21:
[----:B------:R-:W-:Y:S06]  /*1650*/  BAR.SYNC.DEFER_BLOCKING 0x0 ;  /* 0x0000000000007b1d */ /* 0x000fec0000010000 */
.L_x_22:
[----:B------:R-:W-:Y:S05]  /*1660*/  BRA.U UP0, `(.L_x_23) ;  /* 0x0000001500787547 */ /* 0x000fea000b800000 */
[----:B------:R-:W2:Y:S01]  /*1670*/  LDCU UR7, c[0x0][0x38c] ;  /* 0x00007180ff0777ac */ /* 0x000ea20008000800 */
[----:B------:R-:W-:Y:S01]  /*1680*/  PLOP3.LUT P1, PT, PT, PT, UP3, 0x80, 0x8 ;  /* 0x000000000008781c */ /* 0x000fe20003f2f038 */
[----:B------:R-:W-:Y:S01]  /*1690*/  IMAD.MOV.U32 R12, RZ, RZ, 0x1 ;  /* 0x00000001ff0c7424 */ /* 0x000fe200078e00ff */
[----:B------:R-:W-:Y:S01]  /*16a0*/  ISETP.EQ.OR P2, PT, R0, RZ, P3 ;  /* 0x000000ff0000720c */ /* 0x000fe20001f42670 */
[----:B------:R-:W-:Y:S01]  /*16b0*/  UISETP.NE.AND UP1, UPT, UR20, URZ, UPT ;  /* 0x000000ff1400728c */ /* 0x000fe2000bf25270 */
[----:B------:R-:W-:Y:S01]  /*16c0*/  PLOP3.LUT P1, PT, P1, PT, PT, 0x8, 0x80 ;  /* 0x000000000080781c */ /* 0x000fe20000f2e170 */
[----:B------:R-:W-:Y:S01]  /*16d0*/  USEL UR26, URZ, 0x1, UP4 ;  /* 0x00000001ff1a7887 */ /* 0x000fe2000a000000 */
[----:B------:R-:W-:Y:S01]  /*16e0*/  CS2R R10, SRZ ;  /* 0x00000000000a7805 */ /* 0x000fe2000001ff00 */
[----:B------:R-:W-:Y:S01]  /*16f0*/  IMAD.MOV.U32 R9, RZ, RZ, RZ ;  /* 0x000000ffff097224 */ /* 0x000fe200078e00ff */
[----:B------:R-:W3:Y:S01]  /*1700*/  LDCU UR39, c[0x0][0x370] ;  /* 0x00006e00ff2777ac */ /* 0x000ee20008000800 */
[----:B------:R-:W-:Y:S01]  /*1710*/  IMAD.MOV.U32 R8, RZ, RZ, 0x1 ;  /* 0x00000001ff087424 */ /* 0x000fe200078e00ff */
[----:B------:R-:W4:Y:S01]  /*1720*/  LDCU.64 UR28, c[0x0][0x348] ;  /* 0x00006900ff1c77ac */ /* 0x000f220008000a00 */
[----:B------:R-:W-:-:S02]  /*1730*/  USHF.R.U32.HI UR44, URZ, 0x7, UR4 ;  /* 0x00000007ff2c7899 */ /* 0x000fc40008011604 */
[----:B--2---:R-:W-:Y:S02]  /*1740*/  UIADD3 UR6, UPT, UPT, UR7, 0x7f, URZ ;  /* 0x0000007f07067890 */ /* 0x004fe4000fffe0ff */
[----:B------:R-:W-:Y:S02]  /*1750*/  UIADD3 UR45, UPT, UPT, UR7, 0xfe, URZ ;  /* 0x000000fe072d7890 */ /* 0x000fe4000fffe0ff */
[----:B------:R-:W-:Y:S01]  /*1760*/  USHF.R.S32.HI UR5, URZ, 0x1f, UR6 ;  /* 0x0000001fff057899 */ /* 0x000fe20008011406 */
[----:B------:R-:W2:Y:S03]  /*1770*/  LDCU UR38, c[0x0][0x374] ;  /* 0x00006e80ff2677ac */ /* 0x000ea60008000800 */
[----:B------:R-:W-:Y:S02]  /*1780*/  ULEA.HI UR5, UR5, UR6, URZ, 0x7 ;  /* 0x0000000605057291 */ /* 0x000fe4000f8f38ff */
[----:B------:R-:W-:-:S02]  /*1790*/  USEL UR26, UR26, 0x2, UP1 ;  /* 0x000000021a1a7887 */ /* 0x000fc40008800000 */
[----:B------:R-:W-:Y:S02]  /*17a0*/  USHF.R.S32.HI UR42, URZ, 0x7, UR5 ;  /* 0x00000007ff2a7899 */ /* 0x000fe40008011405 */
[----:B------:R-:W-:Y:S02]  /*17b0*/  UIADD3 UR5, UPT, UPT, UR7, -0x1, URZ ;  /* 0xffffffff07057890 */ /* 0x000fe4000fffe0ff */
[----:B------:R-:W-:Y:S02]  /*17c0*/  UISETP.LT.U32.AND UP0, UPT, UR42, 0x9, UPT ;  /* 0x000000092a00788c */ /* 0x000fe4000bf01070 */
[----:B------:R-:W-:Y:S02]  /*17d0*/  UISETP.GE.U32.AND UP2, UPT, UR5, -0xff, UPT ;  /* 0xffffff010500788c */ /* 0x000fe4000bf46070 */
[----:B------:R-:W-:Y:S01]  /*17e0*/  USEL UR40, UR42, 0x9, UP0 ;  /* 0x000000092a287887 */ /* 0x000fe20008000000 */
[----:B------:R-:W-:-:S03]  /*17f0*/  UMOV UR6, URZ ;  /* 0x000000ff00067c82 */ /* 0x000fc60008000000 */
[----:B------:R-:W-:Y:S02]  /*1800*/  UIADD3 UR21, UPT, UPT, UR40, -0x1, URZ ;  /* 0xffffffff28157890 */ /* 0x000fe4000fffe0ff */
[----:B------:R-:W-:-:S03]  /*1810*/  UIADD3 UR43, UPT, UPT, UR42, -UR40, URZ ;  /* 0x800000282a2b7290 */ /* 0x000fc6000fffe0ff */
[----:B------:R-:W-:-:S04]  /*1820*/  @UP2 UIADD3 UR21, UPT, UPT, UR40, URZ, URZ ;  /* 0x000000ff28152290 */ /* 0x000fc8000fffe0ff */
[----:B--234-:R-:W-:-:S12]  /*1830*/  UIADD3 UR21, UPT, UPT, UR21, 0x1, URZ ;  /* 0x0000000115157890 */ /* 0x01cfd8000fffe0ff */
.L_x_43:
[----:B------:R-:W-:Y:S01]  /*1840*/  UISETP.NE.AND UP0, UPT, UR50, URZ, UPT ;  /* 0x000000ff3200728c */ /* 0x000fe2000bf05270 */
[----:B------:R-:W2:Y:S08]  /*1850*/  S2UR UR50, SR_CgaCtaId ;  /* 0x00000000003279c3 */ /* 0x000eb00000008800 */
[----:B------:R-:W-:Y:S05]  /*1860*/  BRA.U UP0, `(.L_x_24) ;  /* 0x0000000100347547 */ /* 0x000fea000b800000 */
[----:B------:R-:W3:Y:S01]  /*1870*/  S2R R0, SR_CgaCtaId ;  /* 0x0000000000007919 */ /* 0x000ee20000008800 */
[----:B------:R-:W-:-:S04]  /*1880*/  MOV R2, 0x400 ;  /* 0x0000040000027802 */ /* 0x000fc80000000f00 */
[----:B---3--:R-:W-:Y:S02]  /*1890*/  LEA R0, R0, R2, 0x18 ;  /* 0x0000000200007211 */ /* 0x008fe400078ec0ff */
[----:B------:R-:W-:-:S03]  /*18a0*/  SHF.L.U32 R2, R8, 0x1f, RZ ;  /* 0x0000001f08027819 */ /* 0x000fc600000006ff */
[----:B------:R-:W-:-:S04]  /*18b0*/  IMAD R0, R9, 0x8, R0 ;  /* 0x0000000809007824 */ /* 0x000fc800078e0200 */
[----:B------:R-:W3:Y:S02]  /*18c0*/  SYNCS.PHASECHK.TRANS64.TRYWAIT P0, [R0+URZ+0x120], R2 ;  /* 0x00012002000075a7 */ /* 0x000ee400080011ff */
[----:B---3--:R-:W-:Y:S05]  /*18d0*/  @!P0 BRA `(.L_x_25) ;  /* 0x0000006400388947 */ /* 0x008fea0003800000 */
.L_x_109:
[----:B------:R-:W-:Y:S01]  /*18e0*/  VIADD R9, R9, 0x1 ;  /* 0x0000000109097836 */ /* 0x000fe20000000000 */
[----:B------:R3:W-:Y:S04]  /*18f0*/  SYNCS.ARRIVE.TRANS64.A1T0 RZ, [R0+URZ+0x110], RZ ;  /* 0x000110ff00ff79a7 */ /* 0x0007e800081000ff */
[----:B------:R-:W-:-:S04]  /*1900*/  ISETP.NE.AND P0, PT, R9, 0x2, PT ;  /* 0x000000020900780c */ /* 0x000fc80003f05270 */
[----:B------:R-:W-:Y:S02]  /*1910*/  SEL R9, R9, RZ, P0 ;  /* 0x000000ff09097207 */ /* 0x000fe40000000000 */
[----:B---3--:R-:W-:-:S04]  /*1920*/  SEL R0, RZ, 0x1, P0 ;  /* 0x00000001ff007807 */ /* 0x008fc80000000000 */
[----:B------:R-:W-:-:S07]  /*1930*/  LOP3.LUT R8, R8, R0, RZ, 0x3c, !PT ;  /* 0x0000000008087212 */ /* 0x000fce00078e3cff */
.L_x_24:
[----:B------:R-:W-:Y:S01]  /*1940*/  UMOV UR7, 0x400 ;  /* 0x0000040000077882 */ /* 0x000fe20000000000 */
[----:B------:R-:W-:Y:S01]  /*1950*/  SHF.L.U32 R0, R12, 0x1f, RZ ;  /* 0x0000001f0c007819 */ /* 0x000fe200000006ff */
[----:B--2---:R-:W-:Y:S02]  /*1960*/  ULEA UR7, UR50, UR7, 0x18 ;  /* 0x0000000732077291 */ /* 0x004fe4000f8ec0ff */
[----:B------:R-:W-:Y:S02]  /*1970*/  UISETP.GE.U32.AND UP0, UPT, UR45, 0xff, UPT ;  /* 0x000000ff2d00788c */ /* 0x000fe4000bf06070 */
[----:B------:R-:W-:Y:S02]  /*1980*/  ULEA UR5, UR6, UR7, 0x3 ;  /* 0x0000000706057291 */ /* 0x000fe4000f8e18ff */
[----:B------:R-:W-:Y:S02]  /*1990*/  USHF.L.U32 UR35, UR48, 0x6, URZ ;  /* 0x0000000630237899 */ /* 0x000fe400080006ff */
[----:B------:R-:W-:Y:S01]  /*19a0*/  UIMAD UR11, UR49, 0x70, UR44 ;  /* 0x00000070310b78a4 */ /* 0x000fe2000f8e022c */
[----:B------:R-:W-:-:S04]  /*19b0*/  UMOV UR14, URZ ;  /* 0x000000ff000e7c82 */ /* 0x000fc80008000000 */
[----:B------:R2:W3:Y:S01]  /*19c0*/  SYNCS.PHASECHK.TRANS64.TRYWAIT P0, [UR5+0x48], R0 ;  /* 0x00004800ff0075a7 */ /* 0x0004e20008001105 */
[----:B------:R-:W-:Y:S06]  /*19d0*/  BRA.U !UP0, `(.L_x_26) ;  /* 0x0000000108bc7547 */ /* 0x000fec000b800000 */
[----:B------:R-:W-:Y:S01]  /*19e0*/  UMOV UR13, URZ ;  /* 0x000000ff000d7c82 */ /* 0x000fe20008000000 */
[----:B------:R-:W-:-:S05]  /*19f0*/  UMOV UR5, UR6 ;  /* 0x0000000600057c82 */ /* 0x000fca0008000000 */
.L_x_32:
[----:B---3--:R-:W-:Y:S01]  /*1a00*/  @!P3 MOV R2, 0x5800 ;  /* 0x000058000002b802 */ /* 0x008fe20000000f00 */
[----:B------:R-:W-:Y:S01]  /*1a10*/  ULEA UR33, UR5, UR7, 0x3 ;  /* 0x0000000705217291 */ /* 0x000fe2000f8e18ff */
[----:B-1-34-:R-:W-:Y:S11]  /*1a20*/  @P0 BRA `(.L_x_27) ;  /* 0x00000000000c0947 */ /* 0x01aff60003800000 */
[----:B------:R-:W-:Y:S04]  /*1a30*/  SHF.L.U32 R3, R12, 0x1f, RZ ;  /* 0x0000001f0c037819 */ /* 0x000fe800000006ff */
[----:B------:R-:W3:Y:S02]  /*1a40*/  SYNCS.PHASECHK.TRANS64.TRYWAIT P0, [UR33+0x48], R3 ;  /* 0x00004803ff0075a7 */ /* 0x000ee40008001121 */
[----:B---3--:R-:W-:Y:S05]  /*1a50*/  @!P0 BRA `(.L_x_28) ;  /* 0x0000006000ec8947 */ /* 0x008fea0003800000 */
.L_x_27:
[----:B------:R3:W-:Y:S01]  /*1a60*/  @!P3 SYNCS.ARRIVE.TRANS64 RZ, [UR33], R2 ;  /* 0x00000002ffffb9a7 */ /* 0x0007e20008000021 */
[----:B------:R-:W-:Y:S04]  /*1a70*/  ULOP3.LUT UR6, UR26, 0x2, URZ, 0xfc, !UPT ;  /* 0x000000021a067892 */ /* 0x000fe8000f8efcff */
[----:B------:R-:W-:Y:S09]  /*1a80*/  UISETP.NE.AND UP0, UPT, UR6, 0x2, UPT ;  /* 0x000000020600788c */ /* 0x000ff2000bf05270 */
[----:B------:R-:W-:Y:S05]  /*1a90*/  BRA.U UP0, `(.L_x_29) ;  /* 0x0000000100047547 */ /* 0x000fea000b800000 */
[----:B-1----:R-:W-:Y:S05]  /*1aa0*/  BPT.TRAP 0x1 ;  /* 0x000000040000795c */ /* 0x002fea0000300000 */
.L_x_29:
[----:B------:R-:W-:Y:S04]  /*1ab0*/  BSSY.RECONVERGENT B0, `(.L_x_30) ;  /* 0x0000003000007945 */ /* 0x000fe80003800200 */
[----:B------:R-:W-:Y:S05]  /*1ac0*/  @P2 BRA `(.L_x_31) ;  /* 0x0000000000042947 */ /* 0x000fea0003800000 */
[----:B-1----:R-:W-:Y:S05]  /*1ad0*/  BPT.TRAP 0x1 ;  /* 0x000000040000795c */ /* 0x002fea0000300000 */
.L_x_31:
[----:B-1----:R-:W-:Y:S05]  /*1ae0*/  BSYNC.RECONVERGENT B0 ;  /* 0x0000000000007941 */ /* 0x002fea0003800200 */
.L_x_30:
[----:B------:R-:W-:Y:S02]  /*1af0*/  UIADD3 UR6, UPT, UPT, UR5, 0x1, URZ ;  /* 0x0000000105067890 */ /* 0x000fe4000fffe0ff */
[----:B------:R-:W-:Y:S02]  /*1b00*/  UIADD3 UR16, UP1, UPT, UR28, 0x80, URZ ;  /* 0x000000801c107890 */ /* 0x000fe4000ff3e0ff */
[----:B------:R-:W-:Y:S02]  /*1b10*/  UISETP.NE.AND UP0, UPT, UR6, 0x9, UPT ;  /* 0x000000090600788c */ /* 0x000fe4000bf05270 */
[----:B------:R-:W-:Y:S02]  /*1b20*/  ULEA UR32, UR5, UR7, 0xd ;  /* 0x0000000705207291 */ /* 0x000fe4000f8e68ff */
[----:B------:R-:W-:Y:S02]  /*1b30*/  USEL UR9, URZ, 0x1, UP0 ;  /* 0x00000001ff097887 */ /* 0x000fe40008000000 */
[----:B------:R-:W-:Y:S02]  /*1b40*/  USEL UR6, UR6, URZ, UP0 ;  /* 0x000000ff06067287 */ /* 0x000fe40008000000 */
[----:B------:R-:W-:Y:S02]  /*1b50*/  USHF.L.U32 UR34, UR13, 0x7, URZ ;  /* 0x000000070d227899 */ /* 0x000fe400080006ff */
[----:B------:R-:W-:Y:S01]  /*1b60*/  ULEA UR8, UR6, UR7, 0x3 ;  /* 0x0000000706087291 */ /* 0x000fe2000f8e18ff */
[----:B------:R-:W-:Y:S01]  /*1b70*/  LOP3.LUT R12, R12, UR9, RZ, 0x3c, !PT ;  /* 0x000000090c0c7c12 */ /* 0x000fe2000f8e3cff */
[----:B------:R-:W-:Y:S02]  /*1b80*/  UIADD3.X UR17, UPT, UPT, URZ, UR29, URZ, UP1, !UPT ;  /* 0x0000001dff117290 */ /* 0x000fe40008ffe4ff */
[----:B------:R-:W-:Y:S01]  /*1b90*/  UIADD3 UR32, UPT, UPT, UR32, 0x3a00, URZ ;  /* 0x00003a0020207890 */ /* 0x000fe2000fffe0ff */
[----:B--2---:R-:W-:Y:S01]  /*1ba0*/  SHF.L.U32 R0, R12, 0x1f, RZ ;  /* 0x0000001f0c007819 */ /* 0x004fe200000006ff */
[----:B------:R-:W-:Y:S02]  /*1bb0*/  UIADD3 UR14, UP0, UPT, UR28, 0x180, URZ ;  /* 0x000001801c0e7890 */ /* 0x000fe4000ff1e0ff */
[----:B------:R-:W-:Y:S01]  /*1bc0*/  UIADD3 UR13, UPT, UPT, UR13, 0x1, URZ ;  /* 0x000000010d0d7890 */ /* 0x000fe2000fffe0ff */
[----:B------:R4:W1:Y:S01]  /*1bd0*/  SYNCS.PHASECHK.TRANS64.TRYWAIT P0, [UR8+0x48], R0 ;  /* 0x00004800ff0075a7 */ /* 0x0008620008001108 */
[----:B------:R-:W-:Y:S01]  /*1be0*/  UIMAD UR8, UR5, 0x3800, UR4 ;  /* 0x00003800050878a4 */ /* 0x000fe2000f8e0204 */
[----:B------:R-:W-:Y:S01]  /*1bf0*/  UMOV UR18, 0x0 ;  /* 0x0000000000127882 */ /* 0x000fe20000000000 */
[----:B------:R-:W-:Y:S02]  /*1c00*/  UMOV UR19, 0x10000000 ;  /* 0x1000000000137882 */ /* 0x000fe40000000000 */
[----:B------:R-:W-:Y:S01]  /*1c10*/  UIADD3 UR8, UPT, UPT, UR7, 0x15a00, UR8 ;  /* 0x00015a0007087890 */ /* 0x000fe2000fffe008 */
[----:B------:R-:W-:Y:S01]  /*1c20*/  UTMALDG.3D [UR32], [UR16], desc[UR18] ;  /* 0x00001220100075b4 */ /* 0x000fe20008011000 */
[----:B------:R-:W-:Y:S02]  /*1c30*/  UIADD3.X UR15, UPT, UPT, URZ, UR29, URZ, UP0, !UPT ;  /* 0x0000001dff0f7290 */ /* 0x000fe400087fe4ff */
[----:B------:R-:W-:Y:S01]  /*1c40*/  UISETP.NE.AND UP0, UPT, UR13, UR21, UPT ;  /* 0x000000150d00728c */ /* 0x000fe2000bf05270 */
[----:B------:R-:W-:Y:S01]  /*1c50*/  UMOV UR5, 0x30000 ;  /* 0x0003000000057882 */ /* 0x000fe20000000000 */
[----:B------:R-:W-:Y:S01]  /*1c60*/  UMOV UR12, UR36 ;  /* 0x00000024000c7c82 */ /* 0x000fe20008000000 */
[----:B------:R-:W-:Y:S01]  /*1c70*/  UMOV UR9, UR33 ;  /* 0x0000002100097c82 */ /* 0x000fe20008000000 */
[----:B------:R-:W-:Y:S03]  /*1c80*/  UMOV UR10, UR34 ;  /* 0x00000022000a7c82 */ /* 0x000fe60008000000 */
[----:B------:R2:W-:Y:S02]  /*1c90*/  UTMALDG.3D.MULTICAST [UR8], [UR14], UR5, desc[UR18] ;  /* 0x000012080e0073b4 */ /* 0x0005e40008011805 */
[----:B--2---:R-:W-:Y:S01]  /*1ca0*/  UMOV UR14, UR21 ;  /* 0x00000015000e7c82 */ /* 0x004fe20008000000 */
[----:B------:R-:W-:Y:S01]  /*1cb0*/  UMOV UR5, UR6 ;  /* 0x0000000600057c82 */ /* 0x000fe20008000000 */
[----:B------:R-:W-:Y:S05]  /*1cc0*/  BRA.U UP0, `(.L_x_32) ;  /* 0xfffffffd004c7547 */ /* 0x000fea000b83ffff */
.L_x_26:
[----:B------:R-:W-:Y:S01]  /*1cd0*/  ULEA UR5, UR6, UR7, 0x3 ;  /* 0x0000000706057291 */ /* 0x000fe2000f8e18ff */
[----:B--2-4-:R-:W-:Y:S01]  /*1ce0*/  SHF.L.U32 R0, R12, 0x1f, RZ ;  /* 0x0000001f0c007819 */ /* 0x014fe200000006ff */
[----:B------:R-:W-:Y:S01]  /*1cf0*/  @!P1 SYNCS.ARRIVE.TRANS64.A1T0 RZ, [UR7+0xa8], RZ ;  /* 0x0000a8ffffff99a7 */ /* 0x000fe20008100007 */
[----:B------:R-:W-:-:S06]  /*1d00*/  UISETP.GT.AND UP0, UPT, UR42, UR40, UPT ;  /* 0x000000282a00728c */ /* 0x000fcc000bf04270 */
[----:B-1-3--:R1:W2:Y:S03]  /*1d10*/  SYNCS.PHASECHK.TRANS64.TRYWAIT P0, [UR5+0x48], R0 ;  /* 0x00004800ff0075a7 */ /* 0x00a2a60008001105 */
[----:B------:R-:W-:Y:S05]  /*1d20*/  BRA.U !UP0, `(.L_x_33) ;  /* 0x0000000108c07547 */ /* 0x000fea000b800000 */
[----:B------:R-:W-:Y:S01]  /*1d30*/  UIADD3 UR13, UPT, UPT, UR43, UR14, URZ ;  /* 0x0000000e2b0d7290 */ /* 0x000fe2000fffe0ff */
[----:B------:R-:W-:-:S11]  /*1d40*/  UMOV UR5, UR6 ;  /* 0x0000000600057c82 */ /* 0x000fd60008000000 */
.L_x_39:
[----:B--2---:R-:W-:Y:S01]  /*1d50*/  @!P3 MOV R2, 0x5800 ;  /* 0x000058000002b802 */ /* 0x004fe20000000f00 */
[----:B------:R-:W-:Y:S01]  /*1d60*/  ULEA UR17, UR5, UR7, 0x3 ;  /* 0x0000000705117291 */ /* 0x000fe2000f8e18ff */
[----:B--234-:R-:W-:Y:S11]  /*1d70*/  @P0 BRA `(.L_x_34) ;  /* 0x00000000000c0947 */ /* 0x01cff60003800000 */
[----:B------:R-:W-:Y:S04]  /*1d80*/  SHF.L.U32 R3, R12, 0x1f, RZ ;  /* 0x0000001f0c037819 */ /* 0x000fe800000006ff */
[----:B------:R-:W2:Y:S02]  /*1d90*/  SYNCS.PHASECHK.TRANS64.TRYWAIT P0, [UR17+0x48], R3 ;  /* 0x00004803ff0075a7 */ /* 0x000ea40008001111 */
[----:B--2---:R-:W-:Y:S05]  /*1da0*/  @!P0 BRA `(.L_x_35) ;  /* 0x0000006000308947 */ /* 0x004fea0003800000 */
.L_x_34:
[----:B------:R2:W-:Y:S01]  /*1db0*/  @!P3 SYNCS.ARRIVE.TRANS64 RZ, [UR17], R2 ;  /* 0x00000002ffffb9a7 */ /* 0x0005e20008000011 */
[----:B------:R-:W-:Y:S04]  /*1dc0*/  ULOP3.LUT UR6, UR26, 0x2, URZ, 0xfc, !UPT ;  /* 0x000000021a067892 */ /* 0x000fe8000f8efcff */
[----:B------:R-:W-:Y:S09]  /*1dd0*/  UISETP.NE.AND UP0, UPT, UR6, 0x2, UPT ;  /* 0x000000020600788c */ /* 0x000ff2000bf05270 */
[----:B------:R-:W-:Y:S05]  /*1de0*/  BRA.U UP0, `(.L_x_36) ;  /* 0x0000000100047547 */ /* 0x000fea000b800000 */
[----:B------:R-:W-:Y:S05]  /*1df0*/  BPT.TRAP 0x1 ;  /* 0x000000040000795c */ /* 0x000fea0000300000 */
.L_x_36:
[----:B------:R-:W-:Y:S04]  /*1e00*/  BSSY.RECONVERGENT B0, `(.L_x_37) ;  /* 0x0000003000007945 */ /* 0x000fe80003800200 */
[----:B------:R-:W-:Y:S05]  /*1e10*/  @P2 BRA `(.L_x_38) ;  /* 0x0000000000042947 */ /* 0x000fea0003800000 */
[----:B------:R-:W-:Y:S05]  /*1e20*/  BPT.TRAP 0x1 ;  /* 0x000000040000795c */ /* 0x000fea0000300000 */
.L_x_38:
[----:B------:R-:W-:Y:S05]  /*1e30*/  BSYNC.RECONVERGENT B0 ;  /* 0x0000000000007941 */ /* 0x000fea0003800200 */
.L_x_37:
[----:B------:R-:W-:Y:S02]  /*1e40*/  UIADD3 UR6, UPT, UPT, UR5, 0x1, URZ ;  /* 0x0000000105067890 */ /* 0x000fe4000fffe0ff */
[----:B------:R-:W-:Y:S02]  /*1e50*/  ULEA UR16, UR5, UR7, 0xd ;  /* 0x0000000705107291 */ /* 0x000fe4000f8e68ff */
[----:B------:R-:W-:Y:S02]  /*1e60*/  UISETP.NE.AND UP0, UPT, UR6, 0x9, UPT ;  /* 0x000000090600788c */ /* 0x000fe4000bf05270 */
[----:B------:R-:W-:Y:S02]  /*1e70*/  UIADD3 UR24, UP1, UPT, UR28, 0x80, URZ ;  /* 0x000000801c187890 */ /* 0x000fe4000ff3e0ff */
[----:B------:R-:W-:Y:S02]  /*1e80*/  USEL UR9, URZ, 0x1, UP0 ;  /* 0x00000001ff097887 */ /* 0x000fe40008000000 */
[----:B------:R-:W-:Y:S02]  /*1e90*/  USEL UR6, UR6, URZ, UP0 ;  /* 0x000000ff06067287 */ /* 0x000fe40008000000 */
[----:B------:R-:W-:Y:S02]  /*1ea0*/  USHF.L.U32 UR18, UR14, 0x7, URZ ;  /* 0x000000070e127899 */ /* 0x000fe400080006ff */
[----:B------:R-:W-:Y:S01]  /*1eb0*/  ULEA UR8, UR6, UR7, 0x3 ;  /* 0x0000000706087291 */ /* 0x000fe2000f8e18ff */
[----:B------:R-:W-:Y:S01]  /*1ec0*/  LOP3.LUT R12, R12, UR9, RZ, 0x3c, !PT ;  /* 0x000000090c0c7c12 */ /* 0x000fe2000f8e3cff */
[----:B------:R-:W-:Y:S02]  /*1ed0*/  UIADD3 UR16, UPT, UPT, UR16, 0x3a00, URZ ;  /* 0x00003a0010107890 */ /* 0x000fe4000fffe0ff */
[----:B------:R-:W-:Y:S01]  /*1ee0*/  UIADD3.X UR25, UPT, UPT, URZ, UR29, URZ, UP1, !UPT ;  /* 0x0000001dff197290 */ /* 0x000fe20008ffe4ff */
[----:B-1----:R-:W-:Y:S01]  /*1ef0*/  SHF.L.U32 R0, R12, 0x1f, RZ ;  /* 0x0000001f0c007819 */ /* 0x002fe200000006ff */
[----:B------:R-:W-:Y:S02]  /*1f00*/  UIADD3 UR22, UP0, UPT, UR28, 0x180, URZ ;  /* 0x000001801c167890 */ /* 0x000fe4000ff1e0ff */
[----:B------:R-:W-:Y:S01]  /*1f10*/  UIADD3 UR14, UPT, UPT, UR14, 0x1, URZ ;  /* 0x000000010e0e7890 */ /* 0x000fe2000fffe0ff */
[----:B------:R3:W4:Y:S01]  /*1f20*/  SYNCS.PHASECHK.TRANS64.TRYWAIT P0, [UR8+0x48], R0 ;  /* 0x00004800ff0075a7 */ /* 0x0007220008001108 */
[----:B------:R-:W-:Y:S01]  /*1f30*/  UIMAD UR8, UR5, 0x3800, UR4 ;  /* 0x00003800050878a4 */ /* 0x000fe2000f8e0204 */
[----:B------:R-:W-:Y:S01]  /*1f40*/  UMOV UR30, 0x0 ;  /* 0x00000000001e7882 */ /* 0x000fe20000000000 */
[----:B------:R-:W-:Y:S01]  /*1f50*/  UMOV UR31, 0x10000000 ;  /* 0x10000000001f7882 */ /* 0x000fe20000000000 */
[----:B------:R-:W-:Y:S01]  /*1f60*/  UMOV UR19, UR35 ;  /* 0x0000002300137c82 */ /* 0x000fe20008000000 */
[----:B------:R-:W-:Y:S01]  /*1f70*/  UMOV UR20, UR36 ;  /* 0x0000002400147c82 */ /* 0x000fe20008000000 */
[----:B------:R-:W-:Y:S01]  /*1f80*/  UIADD3 UR8, UPT, UPT, UR7, 0x15a00, UR8 ;  /* 0x00015a0007087890 */ /* 0x000fe2000fffe008 */
[----:B------:R-:W-:Y:S01]  /*1f90*/  UTMALDG.3D [UR16], [UR24], desc[UR30] ;  /* 0x00001e10180075b4 */ /* 0x000fe20008011000 */
[----:B------:R-:W-:Y:S01]  /*1fa0*/  UIADD3.X UR23, UPT, UPT, URZ, UR29, URZ, UP0, !UPT ;  /* 0x0000001dff177290 */ /* 0x000fe200087fe4ff */
[----:B------:R-:W-:Y:S01]  /*1fb0*/  UMOV UR5, 0x30000 ;  /* 0x0003000000057882 */ /* 0x000fe20000000000 */
[----:B------:R-:W-:Y:S01]  /*1fc0*/  UMOV UR12, UR36 ;  /* 0x00000024000c7c82 */ /* 0x000fe20008000000 */
[----:B------:R-:W-:Y:S01]  /*1fd0*/  UMOV UR9, UR17 ;  /* 0x0000001100097c82 */ /* 0x000fe20008000000 */
[----:B------:R-:W-:Y:S01]  /*1fe0*/  UMOV UR10, UR18 ;  /* 0x00000012000a7c82 */ /* 0x000fe20008000000 */
[----:B------:R-:W-:Y:S04]  /*1ff0*/  UISETP.NE.AND UP0, UPT, UR14, UR13, UPT ;  /* 0x0000000d0e00728c */ /* 0x000fe8000bf05270 */
[----:B------:R1:W-:Y:S02]  /*2000*/  UTMALDG.3D.MULTICAST [UR8], [UR22], UR5, desc[UR30] ;  /* 0x00001e08160073b4 */ /* 0x0003e40008011805 */
[----:B-1----:R-:W-:Y:S03]  /*2010*/  UMOV UR5, UR6 ;  /* 0x0000000600057c82 */ /* 0x002fe60008000000 */
[----:B------:R-:W-:Y:S05]  /*2020*/  BRA.U UP0, `(.L_x_39) ;  /* 0xfffffffd00487547 */ /* 0x000fea000b83ffff */
.L_x_33:
[C---:B------:R-:W-:Y:S01]  /*2030*/  LEA R3, R11.reuse, UR7, 0x3 ;  /* 0x000000070b037c11 */ /* 0x040fe2000f8e18ff */
[----:B------:R-:W-:Y:S01]  /*2040*/  NOP ;  /* 0x0000000000007918 */ /* 0x000fe20000000000 */
[----:B-1-3--:R-:W-:Y:S02]  /*2050*/  SHF.L.U32 R0, R10, 0x1f, RZ ;  /* 0x0000001f0a007819 */ /* 0x00afe400000006ff */
[----:B------:R-:W-:Y:S02]  /*2060*/  LEA R4, R11, UR7, 0x4 ;  /* 0x000000070b047c11 */ /* 0x000fe4000f8e20ff */
[----:B--2-4-:R-:W1:Y:S02]  /*2070*/  SYNCS.PHASECHK.TRANS64.TRYWAIT P0, [R3+URZ+0xb0], R0 ;  /* 0x0000b000030075a7 */ /* 0x014e6400080011ff */
[----:B-1----:R-:W-:Y:S05]  /*2080*/  @!P0 BRA `(.L_x_40) ;  /* 0x0000005c00908947 */ /* 0x002fea0003800000 */
.L_x_112:
[----:B------:R-:W2:Y:S01]  /*2090*/  LDS.128 R4, [R4+0x140] ;  /* 0x0001400004047984 */ /* 0x000ea20000000c00 */
[----:B------:R-:W-:Y:S01]  /*20a0*/  UISETP.GE.AND UP0, UPT, UR41, 0x1, UPT ;  /* 0x000000012900788c */ /* 0x000fe2000bf06270 */
[----:B------:R-:W-:Y:S01]  /*20b0*/  @!PT LDS RZ, [RZ] ;  /* 0x00000000fffff984 */ /* 0x000fe20000000800 */
[----:B------:R-:W-:Y:S01]  /*20c0*/  @!PT LDS RZ, [RZ] ;  /* 0x00000000fffff984 */ /* 0x000fe20000000800 */
[----:B------:R-:W-:Y:S01]  /*20d0*/  @!PT LDS RZ, [RZ] ;  /* 0x00000000fffff984 */ /* 0x000fe20000000800 */
[----:B------:R-:W-:Y:S01]  /*20e0*/  @!PT LDS RZ, [RZ] ;  /* 0x00000000fffff984 */ /* 0x000fe20000000800 */
[----:B------:R3:W-:Y:S06]  /*20f0*/  MEMBAR.ALL.CTA ;  /* 0x0000000000007992 */ /* 0x0007ec0000008000 */
[----:B---3--:R-:W3:Y:S01]  /*2100*/  FENCE.VIEW.ASYNC.S ;  /* 0x00000000000073c6 */ /* 0x008ee20000000000 */
[----:B--2---:R-:W-:-:S13]  /*2110*/  LOP3.LUT P0, RZ, R6, 0x1, RZ, 0xc0, !PT ;  /* 0x0000000106ff7812 */ /* 0x004fda000780c0ff */
[----:B---3--:R-:W-:Y:S01]  /*2120*/  VOTEU.ANY UP1, P0 ;  /* 0x0000000000ff7886 */ /* 0x008fe20000020100 */
[----:B------:R-:W-:-:S13]  /*2130*/  PLOP3.LUT P0, PT, PT, PT, UP1, 0x80, 0x8 ;  /* 0x000000000008781c */ /* 0x000fda0003f0f018 */
[----:B-1----:R-:W-:Y:S02]  /*2140*/  @P0 LOP3.LUT R0, R5, 0xffff, RZ, 0xc0, !PT ;  /* 0x0000ffff05000812 */ /* 0x002fe400078ec0ff */
[----:B------:R-:W-:Y:S02]  /*2150*/  @P0 MOV R2, R4 ;  /* 0x0000000400020202 */ /* 0x000fe40000000f00 */
[----:B------:R-:W-:Y:S01]  /*2160*/  @P0 R2UR UR8, R0 ;  /* 0x00000000000802ca */ /* 0x000fe200000e0000 */
[----:B------:R-:W-:Y:S01]  /*2170*/  VIADD R0, R3, 0xc0 ;  /* 0x000000c003007836 */ /* 0x000fe20000000000 */
[----:B------:R-:W-:Y:S02]  /*2180*/  @P0 SHF.R.U32.HI R4, RZ, 0x10, R5 ;  /* 0x00000010ff040819 */ /* 0x000fe40000011605 */
[----:B------:R-:W-:Y:S02]  /*2190*/  @P0 R2UR UR9, R2 ;  /* 0x00000000020902ca */ /* 0x000fe400000e0000 */
[----:B------:R-:W-:-:S02]  /*21a0*/  PRMT R0, RZ, 0x654, R0 ;  /* 0x00000654ff007816 */ /* 0x000fc40000000000 */
[----:B------:R-:W-:Y:S02]  /*21b0*/  @P0 R2UR UR5, R4 ;  /* 0x00000000040502ca */ /* 0x000fe400000e0000 */
[----:B------:R1:W-:Y:S03]  /*21c0*/  SYNCS.ARRIVE.TRANS64.RED.A1T0 RZ, [R0+URZ], RZ ;  /* 0x000000ff00ff79a7 */ /* 0x0003e600081004ff */
[----:B------:R-:W-:-:S04]  /*21d0*/  @UP1 UMOV UR27, UR8 ;  /* 0x00000008001b1c82 */ /* 0x000fc80008000000 */
[----:B------:R-:W-:-:S04]  /*21e0*/  @UP1 UMOV UR37, UR9 ;  /* 0x0000000900251c82 */ /* 0x000fc80008000000 */
[----:B------:R-:W-:Y:S01]  /*21f0*/  @UP1 UMOV UR36, UR5 ;  /* 0x0000000500241c82 */ /* 0x000fe20008000000 */
[----:B------:R-:W-:Y:S05]  /*2200*/  BRA.U !UP0, `(.L_x_41) ;  /* 0x0000000108d47547 */ /* 0x000fea000b800000 */
[----:B------:R-:W2:Y:S01]  /*2210*/  LDCU.128 UR12, c[0x0][0xb10] ;  /* 0x00016200ff0c77ac */ /* 0x000ea20008000c00 */
[----:B------:R-:W3:Y:S01]  /*2220*/  LDCU UR24, c[0x0][0xb20] ;  /* 0x00016400ff1877ac */ /* 0x000ee20008000800 */
[----:B------:R-:W4:Y:S01]  /*2230*/  LDCU UR20, c[0x0][0xb0c] ;  /* 0x00016180ff1477ac */ /* 0x000f220008000800 */
[----:B------:R-:W1:Y:S01]  /*2240*/  LDCU.64 UR10, c[0x0][0xb28] ;  /* 0x00016500ff0a77ac */ /* 0x000e620008000a00 */
[----:B------:R-:W-:Y:S02]  /*2250*/  UISETP.NE.AND UP3, UPT, UR41, 0x1, UPT ;  /* 0x000000012900788c */ /* 0x000fe4000bf65270 */
[----:B--2---:R-:W-:Y:S02]  /*2260*/  UIMAD.WIDE.U32 UR16, UR38, UR15, URZ ;  /* 0x0000000f261072a5 */ /* 0x004fe4000f8e00ff */
[----:B------:R-:W-:Y:S02]  /*2270*/  UIMAD.WIDE.U32 UR8, UR39, UR12, URZ ;  /* 0x0000000c270872a5 */ /* 0x000fe4000f8e00ff */
[----:B------:R-:W-:-:S02]  /*2280*/  UISETP.NE.AND UP0, UPT, UR14, 0x1, UPT ;  /* 0x000000010e00788c */ /* 0x000fc4000bf05270 */
[----:B------:R-:W-:Y:S01]  /*2290*/  UIMAD.WIDE.U32 UR22, UR27, UR15, URZ ;  /* 0x0000000f1b1672a5 */ /* 0x000fe2000f8e00ff */
[----:B------:R-:W-:Y:S02]  /*22a0*/  UMOV UR16, UR17 ;  /* 0x0000001100107c82 */ /* 0x000fe40008000000 */
[----:B------:R-:W-:Y:S01]  /*22b0*/  UMOV UR8, UR9 ;  /* 0x0000000900087c82 */ /* 0x000fe20008000000 */
[----:B---3--:R-:W-:Y:S02]  /*22c0*/  USHF.R.U32.HI UR16, URZ, UR24, UR16 ;  /* 0x00000018ff107299 */ /* 0x008fe40008011610 */
[----:B------:R-:W-:Y:S02]  /*22d0*/  USHF.R.U32.HI UR9, URZ, UR13, UR8 ;  /* 0x0000000dff097299 */ /* 0x000fe40008011608 */
[----:B----4-:R-:W-:Y:S02]  /*22e0*/  UISETP.NE.AND UP2, UPT, UR20, 0x1, UPT ;  /* 0x000000011400788c */ /* 0x010fe4000bf45270 */
[----:B------:R-:W-:-:S02]  /*22f0*/  USEL UR8, UR38, UR16, !UP0 ;  /* 0x0000001026087287 */ /* 0x000fc4000c000000 */
[----:B------:R-:W-:Y:S02]  /*2300*/  USEL UR9, UR39, UR9, !UP2 ;  /* 0x0000000927097287 */ /* 0x000fe4000d000000 */
[----:B-1----:R-:W-:Y:S01]  /*2310*/  UIMAD.WIDE.U32 UR16, UR8, UR10, URZ ;  /* 0x0000000a081072a5 */ /* 0x002fe2000f8e00ff */
[----:B------:R-:W-:Y:S01]  /*2320*/  UMOV UR5, UR23 ;  /* 0x0000001700057c82 */ /* 0x000fe20008000000 */
[----:B------:R-:W-:Y:S02]  /*2330*/  UIMAD.WIDE.U32 UR18, UR37, UR12, URZ ;  /* 0x0000000c251272a5 */ /* 0x000fe4000f8e00ff */
[----:B------:R-:W-:-:S03]  /*2340*/  UIMAD.WIDE.U32 UR22, UR9, UR10, URZ ;  /* 0x0000000a091672a5 */ /* 0x000fc6000f8e00ff */
[----:B------:R-:W-:Y:S01]  /*2350*/  UMOV UR16, UR17 ;  /* 0x0000001100107c82 */ /* 0x000fe20008000000 */
[----:B------:R-:W-:Y:S02]  /*2360*/  USHF.R.U32.HI UR5, URZ, UR24, UR5 ;  /* 0x00000018ff057299 */ /* 0x000fe40008011605 */
[----:B------:R-:W-:Y:S01]  /*2370*/  @UP3 USHF.R.U32.HI UR8, URZ, UR11, UR16 ;  /* 0x0000000bff083299 */ /* 0x000fe20008011610 */
[----:B------:R-:W-:Y:S01]  /*2380*/  UMOV UR18, UR19 ;  /* 0x0000001300127c82 */ /* 0x000fe20008000000 */
[----:B------:R-:W-:Y:S01]  /*2390*/  UMOV UR22, UR23 ;  /* 0x0000001700167c82 */ /* 0x000fe20008000000 */
[----:B------:R-:W-:Y:S02]  /*23a0*/  USHF.R.U32.HI UR13, URZ, UR13, UR18 ;  /* 0x0000000dff0d7299 */ /* 0x000fe40008011612 */
[----:B------:R-:W-:Y:S02]  /*23b0*/  USEL UR5, UR27, UR5, !UP0 ;  /* 0x000000051b057287 */ /* 0x000fe4000c000000 */
[----:B------:R-:W-:-:S02]  /*23c0*/  @UP3 USHF.R.U32.HI UR9, URZ, UR11, UR22 ;  /* 0x0000000bff093299 */ /* 0x000fc40008011616 */
[----:B------:R-:W-:Y:S02]  /*23d0*/  UIMAD UR12, UR41, UR8, URZ ;  /* 0x00000008290c72a4 */ /* 0x000fe4000f8e02ff */
[----:B------:R-:W-:Y:S02]  /*23e0*/  USEL UR8, UR37, UR13, !UP2 ;  /* 0x0000000d25087287 */ /* 0x000fe4000d000000 */
[----:B------:R-:W-:Y:S02]  /*23f0*/  UIMAD UR15, UR41, UR9, URZ ;  /* 0x00000009290f72a4 */ /* 0x000fe4000f8e02ff */
[----:B------:R-:W-:Y:S02]  /*2400*/  UISETP.GE.AND UP0, UPT, UR5, UR12, UPT ;  /* 0x0000000c0500728c */ /* 0x000fe4000bf06270 */
[----:B------:R-:W-:Y:S02]  /*2410*/  UIMAD.WIDE.U32 UR12, UR5, UR10, URZ ;  /* 0x0000000a050c72a5 */ /* 0x000fe4000f8e00ff */
[----:B------:R-:W-:-:S02]  /*2420*/  UISETP.GE.OR UP0, UPT, UR8, UR15, UP0 ;  /* 0x0000000f0800728c */ /* 0x000fc40008706670 */
[----:B------:R-:W-:Y:S02]  /*2430*/  UIMAD.WIDE.U32 UR16, UR8, UR10, URZ ;  /* 0x0000000a081072a5 */ /* 0x000fe4000f8e00ff */
[----:B------:R-:W-:Y:S01]  /*2440*/  UIADD3 UR15, UPT, UPT, -UR8, URZ, URZ ;  /* 0x000000ff080f7290 */ /* 0x000fe2000fffe1ff */
[----:B------:R-:W-:Y:S01]  /*2450*/  UMOV UR12, UR13 ;  /* 0x0000000d000c7c82 */ /* 0x000fe20008000000 */
[----:B------:R-:W-:Y:S02]  /*2460*/  UIADD3 UR13, UPT, UPT, -UR5, URZ, URZ ;  /* 0x000000ff050d7290 */ /* 0x000fe4000fffe1ff */
[----:B------:R-:W-:-:S03]  /*2470*/  USHF.R.U32.HI UR12, URZ, UR11, UR12 ;  /* 0x0000000bff0c7299 */ /* 0x000fc6000801160c */
[----:B------:R-:W-:Y:S01]  /*2480*/  @!UP0 UMOV UR10, UR17 ;  /* 0x00000011000a8c82 */ /* 0x000fe20008000000 */
[----:B------:R-:W-:Y:S02]  /*2490*/  UIMAD UR13, UR14, UR13, UR27 ;  /* 0x0000000d0e0d72a4 */ /* 0x000fe4000f8e021b */
[----:B------:R-:W-:Y:S02]  /*24a0*/  USEL UR12, UR5, UR12, !UP3 ;  /* 0x0000000c050c7287 */ /* 0x000fe4000d800000 */
[----:B------:R-:W-:Y:S02]  /*24b0*/  @!UP0 USHF.R.U32.HI UR10, URZ, UR11, UR10 ;  /* 0x0000000bff0a8299 */ /* 0x000fe4000801160a */
[----:B------:R-:W-:Y:S02]  /*24c0*/  UIADD3 UR11, UPT, UPT, -UR12, URZ, URZ ;  /* 0x000000ff0c0b7290 */ /* 0x000fe4000fffe1ff */
[----:B------:R-:W-:Y:S02]  /*24d0*/  @!UP0 USEL UR10, UR8, UR10, !UP3 ;  /* 0x0000000a080a8287 */ /* 0x000fe4000d800000 */
[----:B------:R-:W-:-:S02]  /*24e0*/  UIMAD UR11, UR41, UR11, UR5 ;  /* 0x0000000b290b72a4 */ /* 0x000fc4000f8e0205 */
[----:B------:R-:W-:Y:S02]  /*24f0*/  @!UP0 UIADD3 UR12, UPT, UPT, UR12, -UR10, URZ ;  /* 0x8000000a0c0c8290 */ /* 0x000fe4000fffe0ff */
[----:B------:R-:W-:Y:S02]  /*2500*/  @!UP0 UIMAD UR10, UR11, UR9, UR10 ;  /* 0x000000090b0a82a4 */ /* 0x000fe4000f8e020a */
[----:B------:R-:W-:Y:S02]  /*2510*/  @!UP0 UIMAD UR5, UR41, UR12, UR8 ;  /* 0x0000000c290582a4 */ /* 0x000fe4000f8e0208 */
[----:B------:R-:W-:Y:S02]  /*2520*/  UIMAD UR9, UR20, UR15, UR37 ;  /* 0x0000000f140972a4 */ /* 0x000fe4000f8e0225 */
[----:B------:R-:W-:Y:S01]  /*2530*/  UIMAD UR27, UR5, UR14, UR13 ;  /* 0x0000000e051b72a4 */ /* 0x000fe2000f8e020d */
[----:B------:R-:W-:Y:S02]  /*2540*/  @!UP0 UMOV UR8, UR10 ;  /* 0x0000000a00088c82 */ /* 0x000fe40008000000 */
[----:B------:R-:W-:-:S12]  /*2550*/  UIMAD UR37, UR8, UR20, UR9 ;  /* 0x00000014082572a4 */ /* 0x000fd8000f8e0209 */
.L_x_41:
[----:B------:R-:W2:Y:S02]  /*2560*/  LDCU UR5, c[0x0][0xb30] ;  /* 0x00016600ff0577ac */ /* 0x000ea40008000800 */
[----:B--2---:R-:W-:-:S09]  /*2570*/  UISETP.NE.AND UP0, UPT, UR5, 0x1, UPT ;  /* 0x000000010500788c */ /* 0x004fd2000bf05270 */
[----:B------:R-:W-:Y:S05]  /*2580*/  BRA.U UP0, `(.L_x_42) ;  /* 0x0000000100447547 */ /* 0x000fea000b800000 */
[----:B------:R-:W2:Y:S01]  /*2590*/  LDCU.128 UR12, c[0x0][0xb10] ;  /* 0x00016200ff0c77ac */ /* 0x000ea20008000c00 */
[----:B------:R-:W3:Y:S01]  /*25a0*/  LDCU UR16, c[0x0][0xb0c] ;  /* 0x00016180ff1077ac */ /* 0x000ee20008000800 */
[----:B------:R-:W4:Y:S01]  /*25b0*/  LDCU UR17, c[0x0][0xb20] ;  /* 0x00016400ff1177ac */ /* 0x000f220008000800 */
[----:B--2---:R-:W-:Y:S02]  /*25c0*/  UIMAD.WIDE.U32 UR10, UR37, UR12, URZ ;  /* 0x0000000c250a72a5 */ /* 0x004fe4000f8e00ff */
[----:B------:R-:W-:Y:S02]  /*25d0*/  UIMAD.WIDE.U32 UR8, UR27, UR15, URZ ;  /* 0x0000000f1b0872a5 */ /* 0x000fe4000f8e00ff */
[----:B---3--:R-:W-:Y:S02]  /*25e0*/  UISETP.NE.AND UP2, UPT, UR16, 0x1, UPT ;  /* 0x000000011000788c */ /* 0x008fe4000bf45270 */
[----:B------:R-:W-:Y:S01]  /*25f0*/  UISETP.NE.AND UP0, UPT, UR14, 0x1, UPT ;  /* 0x000000010e00788c */ /* 0x000fe2000bf05270 */
[----:B------:R-:W-:-:S02]  /*2600*/  UMOV UR10, UR11 ;  /* 0x0000000b000a7c82 */ /* 0x000fc40008000000 */
[----:B------:R-:W-:Y:S01]  /*2610*/  UMOV UR5, UR9 ;  /* 0x0000000900057c82 */ /* 0x000fe20008000000 */
[----:B------:R-:W-:Y:S02]  /*2620*/  USHF.R.U32.HI UR13, URZ, UR13, UR10 ;  /* 0x0000000dff0d7299 */ /* 0x000fe4000801160a */
[----:B----4-:R-:W-:Y:S02]  /*2630*/  USHF.R.U32.HI UR5, URZ, UR17, UR5 ;  /* 0x00000011ff057299 */ /* 0x010fe40008011605 */
[----:B------:R-:W-:Y:S02]  /*2640*/  USEL UR8, UR37, UR13, !UP2 ;  /* 0x0000000d25087287 */ /* 0x000fe4000d000000 */
[----:B------:R-:W-:-:S04]  /*2650*/  USEL UR5, UR27, UR5, !UP0 ;  /* 0x000000051b057287 */ /* 0x000fc8000c000000 */
[----:B------:R-:W-:Y:S02]  /*2660*/  UIADD3 UR9, UPT, UPT, UR8, -UR5, URZ ;  /* 0x8000000508097290 */ /* 0x000fe4000fffe0ff */
[----:B------:R-:W-:Y:S02]  /*2670*/  UIADD3 UR5, UPT, UPT, -UR8, UR5, URZ ;  /* 0x0000000508057290 */ /* 0x000fe4000fffe1ff */
[----:B------:R-:W-:Y:S02]  /*2680*/  UIMAD UR27, UR9, UR14, UR27 ;  /* 0x0000000e091b72a4 */ /* 0x000fe4000f8e021b */
[----:B------:R-:W-:-:S12]  /*2690*/  UIMAD UR37, UR5, UR16, UR37 ;  /* 0x00000010052572a4 */ /* 0x000fd8000f8e0225 */
.L_x_42:
[----:B------:R-:W-:Y:S01]  /*26a0*/  VIADD R11, R11, 0x1 ;  /* 0x000000010b0b7836 */ /* 0x000fe20000000000 */
[----:B------:R-:W-:Y:S01]  /*26b0*/  R2UR UR5, R119 ;  /* 0x00000000770572ca */ /* 0x000fe200000e0000 */
[----:B------:R-:W-:Y:S01]  /*26c0*/  UIADD3 UR49, UPT, UPT, UR27, UR61, URZ ;  /* 0x0000003d1b317290 */ /* 0x000fe2000fffe0ff */
[----:B------:R-:W-:Y:S02]  /*26d0*/  PLOP3.LUT P1, PT, PT, PT, PT, 0x80, 0x8 ;  /* 0x000000000008781c */ /* 0x000fe40003f2f070 */
[----:B------:R-:W-:-:S04]  /*26e0*/  ISETP.NE.AND P0, PT, R11, 0x2, PT ;  /* 0x000000020b00780c */ /* 0x000fc80003f05270 */
[----:B-1----:R-:W-:Y:S02]  /*26f0*/  SEL R0, RZ, 0x1, P0 ;  /* 0x00000001ff007807 */ /* 0x002fe40000000000 */
[----:B------:R-:W-:Y:S02]  /*2700*/  SEL R11, R11, RZ, P0 ;  /* 0x000000ff0b0b7207 */ /* 0x000fe40000000000 */
[----:B------:R-:W-:Y:S01]  /*2710*/  LOP3.LUT R10, R10, R0, RZ, 0x3c, !PT ;  /* 0x000000000a0a7212 */ /* 0x000fe200078e3cff */
[----:B------:R-:W-:Y:S01]  /*2720*/  UIADD3 UR48, UPT, UPT, UR37, UR5, URZ ;  /* 0x0000000525307290 */ /* 0x000fe2000fffe0ff */
[----:B------:R-:W-:Y:S11]  /*2730*/  BRA.U UP1, `(.L_x_43) ;  /* 0xfffffff101407547 */ /* 0x000ff6000b83ffff */
[----:B------:R-:W-:Y:S01]  /*2740*/  UIADD3 UR7, UPT, UPT, UR7, 0x48, URZ ;  /* 0x0000004807077890 */ /* 0x000fe2000fffe0ff */
[----:B------:R-:W-:-:S03]  /*2750*/  SHF.L.U32 R2, R12, 0x1f, RZ ;  /* 0x0000001f0c027819 */ /* 0x000fc600000006ff */
[----:B------:R-:W-:-:S09]  /*2760*/  ULEA UR4, UR6, UR7, 0x3 ;  /* 0x0000000706047291 */ /* 0x000fd2000f8e18ff */
[----:B------:R-:W1:Y:S02]  /*2770*/  SYNCS.PHASECHK.TRANS64.TRYWAIT P0, [UR4], R2 ;  /* 0x00000002ff0075a7 */ /* 0x000e640008001104 */
[----:B-1----:R-:W-:Y:S05]  /*2780*/  @!P0 BRA `(.L_x_44) ;  /* 0x0000005400e48947 */ /* 0x002fea0003800000 */
.L_x_114:
[----:B------:R-:W-:-:S04]  /*2790*/  UIADD3 UR4, UPT, UPT, UR6, 0x1, URZ ;  /* 0x0000000106047890 */ /* 0x000fc8000fffe0ff */
[----:B------:R-:W-:-:S04]  /*27a0*/  UISETP.NE.AND UP0, UPT, UR4, 0x9, UPT ;  /* 0x000000090400788c */ /* 0x000fc8000bf05270 */
[----:B------:R-:W-:Y:S02]  /*27b0*/  USEL UR6, URZ, 0x1, UP0 ;  /* 0x00000001ff067887 */ /* 0x000fe40008000000 */
[----:B------:R-:W-:-:S04]  /*27c0*/  USEL UR4, UR4, URZ, UP0 ;  /* 0x000000ff04047287 */ /* 0x000fc80008000000 */
[----:B------:R-:W-:Y:S01]  /*27d0*/  ULEA UR5, UR4, UR7, 0x3 ;  /* 0x0000000704057291 */ /* 0x000fe2000f8e18ff */
[----:B-1----:R-:W-:-:S04]  /*27e0*/  LOP3.LUT R2, R12, UR6, RZ, 0x3c, !PT ;  /* 0x000000060c027c12 */ /* 0x002fc8000f8e3cff */
[----:B------:R-:W-:-:S04]  /*27f0*/  SHF.L.U32 R3, R2, 0x1f, RZ ;  /* 0x0000001f02037819 */ /* 0x000fc800000006ff */
[----:B------:R-:W1:Y:S02]  /*2800*/  SYNCS.PHASECHK.TRANS64.TRYWAIT P0, [UR5], R3 ;  /* 0x00000003ff0075a7 */ /* 0x000e640008001105 */
[----:B-1----:R-:W-:Y:S05]  /*2810*/  @!P0 BRA `(.L_x_45) ;  /* 0x0000005400d88947 */ /* 0x002fea0003800000 */
.L_x_116:
[----:B------:R-:W-:-:S04]  /*2820*/  UIADD3 UR4, UPT, UPT, UR4, 0x1, URZ ;  /* 0x0000000104047890 */ /* 0x000fc8000fffe0ff */
[----:B------:R-:W-:-:S04]  /*2830*/  UISETP.NE.AND UP0, UPT, UR4, 0x9, UPT ;  /* 0x000000090400788c */ /* 0x000fc8000bf05270 */
[----:B------:R-:W-:Y:S02]  /*2840*/  USEL UR6, URZ, 0x1, UP0 ;  /* 0x00000001ff067887 */ /* 0x000fe40008000000 */
[----:B------:R-:W-:-:S04]  /*2850*/  USEL UR4, UR4, URZ, UP0 ;  /* 0x000000ff04047287 */ /* 0x000fc80008000000 */
[----:B------:R-:W-:Y:S01]  /*2860*/  ULEA UR5, UR4, UR7, 0x3 ;  /* 0x0000000704057291 */ /* 0x000fe2000f8e18ff */
[----:B------:R-:W-:-:S04]  /*2870*/  LOP3.LUT R2, R2, UR6, RZ, 0x3c, !PT ;  /* 0x0000000602027c12 */ /* 0x000fc8000f8e3cff */
[----:B-1----:R-:W-:-:S04]  /*2880*/  SHF.L.U32 R3, R2, 0x1f, RZ ;  /* 0x0000001f02037819 */ /* 0x002fc800000006ff */
[----:B------:R-:W1:Y:S02]  /*2890*/  SYNCS.PHASECHK.TRANS64.TRYWAIT P0, [UR5], R3 ;  /* 0x00000003ff0075a7 */ /* 0x000e640008001105 */
[----:B-1----:R-:W-:Y:S05]  /*28a0*/  @!P0 BRA `(.L_x_46) ;  /* 0x0000005400cc8947 */ /* 0x002fea0003800000 */
.L_x_118:
        /* <DEDUP_REMOVED lines=9> */
.L_x_120:
        /* <DEDUP_REMOVED lines=9> */
.L_x_122:
        /* <DEDUP_REMOVED lines=9> */
.L_x_124:
        /* <DEDUP_REMOVED lines=9> */
.L_x_126:
        /* <DEDUP_REMOVED lines=9> */
.L_x_128:
[----:B------:R-:W-:-:S04]  /*2b80*/  UIADD3 UR4, UPT, UPT, UR4, 0x1, URZ ;  /* 0x0000000104047890 */ /* 0x000fc8000fffe0ff */
[----:B------:R-:W-:-:S04]  /*2b90*/  UISETP.NE.AND UP0, UPT, UR4, 0x9, UPT ;  /* 0x000000090400788c */ /* 0x000fc8000bf05270 */
[----:B------:R-:W-:Y:S02]  /*2ba0*/  USEL UR5, URZ, 0x1, UP0 ;  /* 0x00000001ff057887 */ /* 0x000fe40008000000 */
[----:B------:R-:W-:-:S04]  /*2bb0*/  USEL UR4, UR4, URZ, UP0 ;  /* 0x000000ff04047287 */ /* 0x000fc80008000000 */
[----:B------:R-:W-:Y:S01]  /*2bc0*/  ULEA UR4, UR4, UR7, 0x3 ;  /* 0x0000000704047291 */ /* 0x000fe2000f8e18ff */
[----:B------:R-:W-:-:S04]  /*2bd0*/  LOP3.LUT R2, R2, UR5, RZ, 0x3c, !PT ;  /* 0x0000000502027c12 */ /* 0x000fc8000f8e3cff */
[----:B------:R-:W-:Y:S01]  /*2be0*/  SHF.L.U32 R2, R2, 0x1f, RZ ;  /* 0x0000001f02027819 */ /* 0x000fe200000006ff */
[----:B-1----:R-:W-:-:S07]  /*2bf0*/  IMAD.U32 R0, RZ, RZ, UR4 ;  /* 0x00000004ff007e24 */ /* 0x002fce000f8e00ff */
.L_x_52:
[----:B-1----:R1:W2:Y:S02]  /*2c00*/  SYNCS.PHASECHK.TRANS64.TRYWAIT P0, [R0+URZ], R2 ;  /* 0x00000002000075a7 */ /* 0x0022a400080011ff */
[----:B--2---:R-:W-:Y:S05]  /*2c10*/  @!P0 NANOSLEEP.SYNCS 0x989680 ;  /* 0x009896800000895d */ /* 0x004fea0003900000 */
[----:B------:R-:W2:Y:S02]  /*2c20*/  @!P0 SYNCS.PHASECHK.TRANS64 P0, [R0+URZ], R2 ;  /* 0x00000002000085a7 */ /* 0x000ea400080010ff */
[----:B--2---:R-:W-:Y:S05]  /*2c30*/  @P0 EXIT ;  /* 0x000000000000094d */ /* 0x004fea0003800000 */
[----:B------:R-:W-:Y:S05]  /*2c40*/  BRA `(.L_x_52) ;  /* 0xfffffffc00ec7947 */ /* 0x000fea000383ffff */
.L_x_23:
[----:B------:R-:W-:-:S04]  /*2c50*/  UISETP.NE.AND UP0, UPT, UR50, URZ, UPT ;  /* 0x000000ff3200728c */ /* 0x000fc8000bf05270 */
[----:B------:R-:W-:-:S09]  /*2c60*/  UISETP.NE.OR UP0, UPT, UR20, 0x1, UP0 ;  /* 0x000000011400788c */ /* 0x000fd20008705670 */
[----:B------:R-:W-:Y:S05]  /*2c70*/  BRA.U UP0, `(.L_x_53) ;  /* 0x0000000500487547 */ /* 0x000fea000b800000 */
[----:B------:R-:W-:Y:S01]  /*2c80*/  ISETP.GE.U32.AND P2, PT, R0, 0x2, PT ;  /* 0x000000020000780c */ /* 0x000fe20003f46070 */
[----:B------:R-:W-:Y:S01]  /*2c90*/  IMAD.MOV.U32 R12, RZ, RZ, 0x1 ;  /* 0x00000001ff0c7424 */ /* 0x000fe200078e00ff */
[----:B------:R-:W-:Y:S02]  /*2ca0*/  CS2R R10, SRZ ;  /* 0x00000000000a7805 */ /* 0x000fe4000001ff00 */
[----:B------:R-:W-:Y:S01]  /*2cb0*/  CS2R R8, SRZ ;  /* 0x0000000000087805 */ /* 0x000fe2000001ff00 */
[----:B------:R-:W-:Y:S01]  /*2cc0*/  UMOV UR6, 0x400 ;  /* 0x0000040000067882 */ /* 0x000fe20000000000 */
[----:B------:R-:W-:Y:S01]  /*2cd0*/  UMOV UR5, URZ ;  /* 0x000000ff00057c82 */ /* 0x000fe20008000000 */
[----:B------:R-:W-:-:S12]  /*2ce0*/  ULEA UR6, UR50, UR6, 0x18 ;  /* 0x0000000632067291 */ /* 0x000fd8000f8ec0ff */
.L_x_57:
[----:B------:R-:W-:Y:S02]  /*2cf0*/  LEA R2, R8, UR6, 0x3 ;  /* 0x0000000608027c11 */ /* 0x000fe4000f8e18ff */
[----:B------:R-:W-:-:S03]  /*2d00*/  SHF.L.U32 R4, R9, 0x1f, RZ ;  /* 0x0000001f09047819 */ /* 0x000fc600000006ff */
[----:B------:R-:W-:Y:S01]  /*2d10*/  VIADD R5, R2, 0x120 ;  /* 0x0000012002057836 */ /* 0x000fe20000000000 */
[----:B------:R-:W2:Y:S02]  /*2d20*/  SYNCS.PHASECHK.TRANS64.TRYWAIT P0, [R2+URZ+0x110], R4 ;  /* 0x00011004020075a7 */ /* 0x000ea400080011ff */
[----:B--2---:R-:W-:Y:S05]  /*2d30*/  @!P0 BRA `(.L_x_54) ;  /* 0x0000005400388947 */ /* 0x004fea0003800000 */
.L_x_129:
[----:B------:R-:W-:Y:S01]  /*2d40*/  ULEA UR4, UR5, UR6, 0x3 ;  /* 0x0000000605047291 */ /* 0x000fe2000f8e18ff */
[----:B--2---:R-:W-:Y:S01]  /*2d50*/  PRMT R2, RZ, 0x654, R5 ;  /* 0x00000654ff027816 */ /* 0x004fe20000000005 */
[----:B------:R-:W-:Y:S01]  /*2d60*/  @!P2 IMAD.MOV.U32 R4, RZ, RZ, 0x10 ;  /* 0x00000010ff04a424 */ /* 0x000fe200078e00ff */
[----:B------:R-:W-:Y:S01]  /*2d70*/  SHF.L.U32 R5, R12, 0x1f, RZ ;  /* 0x0000001f0c057819 */ /* 0x000fe200000006ff */
[----:B------:R-:W-:Y:S01]  /*2d80*/  UIADD3 UR7, UPT, UPT, UR4, 0xb0, URZ ;  /* 0x000000b004077890 */ /* 0x000fe2000fffe0ff */
[----:B------:R2:W-:Y:S05]  /*2d90*/  SYNCS.ARRIVE.TRANS64.RED.A1T0 RZ, [R2+URZ], RZ ;  /* 0x000000ff02ff79a7 */ /* 0x0005ea00081004ff */
[----:B------:R-:W-:Y:S01]  /*2da0*/  IMAD.U32 R6, RZ, RZ, UR7 ;  /* 0x00000007ff067e24 */ /* 0x000fe2000f8e00ff */
[----:B------:R-:W3:Y:S04]  /*2db0*/  SYNCS.PHASECHK.TRANS64.TRYWAIT P0, [UR4+0xc0], R5 ;  /* 0x0000c005ff0075a7 */ /* 0x000ee80008001104 */
[----:B------:R-:W-:Y:S01]  /*2dc0*/  PRMT R6, R0, 0x654, R6 ;  /* 0x0000065400067816 */ /* 0x000fe20000000006 */
[----:B--23--:R-:W-:Y:S06]  /*2dd0*/  @!P0 BRA `(.L_x_55) ;  /* 0x0000005400248947 */ /* 0x00cfec0003800000 */
.L_x_131:
[----:B------:R-:W-:Y:S01]  /*2de0*/  ULEA UR8, UR5, UR6, 0x4 ;  /* 0x0000000605087291 */ /* 0x000fe2000f8e20ff */
[----:B------:R-:W-:Y:S01]  /*2df0*/  SEL R3, R6, R3, !P2 ;  /* 0x0000000306037207 */ /* 0x000fe20005000000 */
[----:B------:R-:W-:Y:S01]  /*2e00*/  UIADD3 UR9, UPT, UPT, UR4, 0xb0, URZ ;  /* 0x000000b004097890 */ /* 0x000fe2000fffe0ff */
[----:B--2---:R-:W-:Y:S01]  /*2e10*/  LEA R2, R11, UR6, 0x3 ;  /* 0x000000060b027c11 */ /* 0x004fe2000f8e18ff */
[----:B------:R-:W-:Y:S01]  /*2e20*/  UIADD3 UR8, UPT, UPT, UR8, 0x140, URZ ;  /* 0x0000014008087890 */ /* 0x000fe2000fffe0ff */
[----:B------:R2:W-:Y:S01]  /*2e30*/  @!P2 SYNCS.ARRIVE.TRANS64.RED RZ, [R3+URZ], R4 ;  /* 0x0000000403ffa9a7 */ /* 0x0005e200080004ff */
[----:B------:R-:W-:Y:S01]  /*2e40*/  UIADD3 UR4, UPT, UPT, UR5, 0x1, URZ ;  /* 0x0000000105047890 */ /* 0x000fe2000fffe0ff */
[----:B------:R-:W-:-:S03]  /*2e50*/  VIADD R8, R8, 0x1 ;  /* 0x0000000108087836 */ /* 0x000fc60000000000 */
[----:B------:R-:W-:Y:S02]  /*2e60*/  UISETP.NE.AND UP0, UPT, UR4, 0x2, UPT ;  /* 0x000000020400788c */ /* 0x000fe4000bf05270 */
[----:B------:R-:W-:Y:S01]  /*2e70*/  ISETP.NE.AND P0, PT, R8, 0x2, PT ;  /* 0x000000020800780c */ /* 0x000fe20003f05270 */
[----:B------:R-:W-:Y:S06]  /*2e80*/  UGETNEXTWORKID.BROADCAST [UR8], [UR9] ;  /* 0x00000000080073ca */ /* 0x000fec0008000100 */
[----:B------:R-:W-:Y:S02]  /*2e90*/  USEL UR7, URZ, 0x1, UP0 ;  /* 0x00000001ff077887 */ /* 0x000fe40008000000 */
[----:B------:R-:W-:-:S04]  /*2ea0*/  USEL UR5, UR4, URZ, UP0 ;  /* 0x000000ff04057287 */ /* 0x000fc80008000000 */
[----:B------:R-:W-:Y:S02]  /*2eb0*/  LOP3.LUT R12, R12, UR7, RZ, 0x3c, !PT ;  /* 0x000000070c0c7c12 */ /* 0x000fe4000f8e3cff */
[----:B--2---:R-:W-:-:S04]  /*2ec0*/  SHF.L.U32 R4, R10, 0x1f, RZ ;  /* 0x0000001f0a047819 */ /* 0x004fc800000006ff */
[----:B------:R-:W2:Y:S02]  /*2ed0*/  SYNCS.PHASECHK.TRANS64.TRYWAIT P1, [R2+URZ+0xb0], R4 ;  /* 0x0000b004020075a7 */ /* 0x000ea400080211ff */
[----:B--2---:R-:W-:Y:S05]  /*2ee0*/  @!P1 BRA `(.L_x_56) ;  /* 0x0000005000f89947 */ /* 0x004fea0003800000 */
.L_x_132:
[C---:B--2---:R-:W-:Y:S01]  /*2ef0*/  LEA R4, R11.reuse, UR6, 0x4 ;  /* 0x000000060b047c11 */ /* 0x044fe2000f8e20ff */
[----:B------:R-:W-:Y:S01]  /*2f00*/  VIADD R2, R2, 0xc0 ;  /* 0x000000c002027836 */ /* 0x000fe20000000000 */
[----:B------:R-:W-:Y:S01]  /*2f10*/  SEL R8, R8, RZ, P0 ;  /* 0x000000ff08087207 */ /* 0x000fe20000000000 */
[----:B------:R-:W-:-:S03]  /*2f20*/  VIADD R11, R11, 0x1 ;  /* 0x000000010b0b7836 */ /* 0x000fc60000000000 */
[----:B------:R-:W2:Y:S01]  /*2f30*/  LDS.128 R4, [R4+0x140] ;  /* 0x0001400004047984 */ /* 0x000ea20000000c00 */
[----:B------:R-:W-:Y:S02]  /*2f40*/  PRMT R2, RZ, 0x654, R2 ;  /* 0x00000654ff027816 */ /* 0x000fe40000000002 */
[C---:B------:R-:W-:Y:S01]  /*2f50*/  ISETP.NE.AND P1, PT, R11.reuse, 0x2, PT ;  /* 0x000000020b00780c */ /* 0x040fe20003f25270 */
[----:B------:R-:W-:Y:S01]  /*2f60*/  @!PT LDS RZ, [RZ] ;  /* 0x00000000fffff984 */ /* 0x000fe20000000800 */
[----:B------:R-:W-:Y:S01]  /*2f70*/  @!PT LDS RZ, [RZ] ;  /* 0x00000000fffff984 */ /* 0x000fe20000000800 */
[----:B------:R-:W-:Y:S01]  /*2f80*/  @!PT LDS RZ, [RZ] ;  /* 0x00000000fffff984 */ /* 0x000fe20000000800 */
[----:B------:R-:W-:Y:S01]  /*2f90*/  @!PT LDS RZ, [RZ] ;  /* 0x00000000fffff984 */ /* 0x000fe20000000800 */
[----:B------:R3:W-:Y:S06]  /*2fa0*/  MEMBAR.ALL.CTA ;  /* 0x0000000000007992 */ /* 0x0007ec0000008000 */
[----:B---3--:R-:W3:Y:S01]  /*2fb0*/  FENCE.VIEW.ASYNC.S ;  /* 0x00000000000073c6 */ /* 0x008ee20000000000 */
[----:B------:R-:W-:Y:S01]  /*2fc0*/  SEL R11, R11, RZ, P1 ;  /* 0x000000ff0b0b7207 */ /* 0x000fe20000800000 */
[----:B---3--:R3:W-:Y:S01]  /*2fd0*/  SYNCS.ARRIVE.TRANS64.RED.A1T0 RZ, [R2+URZ], RZ ;  /* 0x000000ff02ff79a7 */ /* 0x0087e200081004ff */
[----:B--2---:R-:W-:-:S02]  /*2fe0*/  LOP3.LUT P3, RZ, R6, 0x1, RZ, 0xc0, !PT ;  /* 0x0000000106ff7812 */ /* 0x004fc4000786c0ff */
[----:B------:R-:W-:-:S04]  /*2ff0*/  SEL R4, RZ, 0x1, P1 ;  /* 0x00000001ff047807 */ /* 0x000fc80000800000 */
[----:B------:R-:W-:Y:S02]  /*3000*/  LOP3.LUT R10, R10, R4, RZ, 0x3c, !PT ;  /* 0x000000040a0a7212 */ /* 0x000fe400078e3cff */
[----:B---3--:R-:W-:-:S04]  /*3010*/  SEL R2, RZ, 0x1, P0 ;  /* 0x00000001ff027807 */ /* 0x008fc80000000000 */
[----:B------:R-:W-:Y:S01]  /*3020*/  LOP3.LUT R9, R9, R2, RZ, 0x3c, !PT ;  /* 0x0000000209097212 */ /* 0x000fe200078e3cff */
[----:B------:R-:W-:Y:S06]  /*3030*/  @P3 BRA `(.L_x_57) ;  /* 0xfffffffc002c3947 */ /* 0x000fec000383ffff */
[----:B------:R-:W-:Y:S01]  /*3040*/  ULEA UR4, UR5, UR6, 0x3 ;  /* 0x0000000605047291 */ /* 0x000fe2000f8e18ff */
[----:B------:R-:W-:-:S08]  /*3050*/  SHF.L.U32 R2, R12, 0x1f, RZ ;  /* 0x0000001f0c027819 */ /* 0x000fd000000006ff */
[----:B------:R-:W2:Y:S02]  /*3060*/  SYNCS.PHASECHK.TRANS64 P0, [UR4+0xc0], R2 ;  /* 0x0000c002ff0075a7 */ /* 0x000ea40008001004 */
[----:B--2---:R-:W-:Y:S05]  /*3070*/  @P0 BRA `(.L_x_58) ;  /* 0x0000000000080947 */ /* 0x004fea0003800000 */
[----:B------:R-:W2:Y:S02]  /*3080*/  SYNCS.PHASECHK.TRANS64.TRYWAIT P0, [UR4+0xc0], R2 ;  /* 0x0000c002ff0075a7 */ /* 0x000ea40008001104 */
[----:B--2---:R-:W-:Y:S05]  /*3090*/  @!P0 BRA `(.L_x_59) ;  /* 0x0000005000a08947 */ /* 0x004fea0003800000 */
.L_x_58:
[----:B------:R-:W-:-:S04]  /*30a0*/  UIADD3 UR7, UPT, UPT, UR5, 0x1, URZ ;  /* 0x0000000105077890 */ /* 0x000fc8000fffe0ff */
[----:B------:R-:W-:-:S04]  /*30b0*/  UISETP.NE.AND UP0, UPT, UR7, 0x2, UPT ;  /* 0x000000020700788c */ /* 0x000fc8000bf05270 */
[----:B------:R-:W-:Y:S02]  /*30c0*/  USEL UR8, URZ, 0x1, UP0 ;  /* 0x00000001ff087887 */ /* 0x000fe40008000000 */
[----:B------:R-:W-:-:S04]  /*30d0*/  USEL UR7, UR7, URZ, UP0 ;  /* 0x000000ff07077287 */ /* 0x000fc80008000000 */
[----:B------:R-:W-:Y:S01]  /*30e0*/  ULEA UR7, UR7, UR6, 0x3 ;  /* 0x0000000607077291 */ /* 0x000fe2000f8e18ff */
[----:B--2---:R-:W-:-:S04]  /*30f0*/  LOP3.LUT R2, R12, UR8, RZ, 0x3c, !PT ;  /* 0x000000080c027c12 */ /* 0x004fc8000f8e3cff */
[----:B------:R-:W-:-:S04]  /*3100*/  SHF.L.U32 R0, R2, 0x1f, RZ ;  /* 0x0000001f02007819 */ /* 0x000fc800000006ff */
[----:B------:R-:W2:Y:S02]  /*3110*/  SYNCS.PHASECHK.TRANS64 P0, [UR7+0xc0], R0 ;  /* 0x0000c000ff0075a7 */ /* 0x000ea40008001007 */
[----:B-12---:R-:W-:Y:S05]  /*3120*/  @P0 EXIT ;  /* 0x000000000000094d */ /* 0x006fea0003800000 */
[----:B------:R-:W-:Y:S02]  /*3130*/  SHF.L.U32 R2, R2, 0x1f, RZ ;  /* 0x0000001f02027819 */ /* 0x000fe400000006ff */
[----:B------:R-:W-:-:S07]  /*3140*/  MOV R0, UR7 ;  /* 0x0000000700007c02 */ /* 0x000fce0008000f00 */
.L_x_60:
[----:B-1----:R1:W2:Y:S02]  /*3150*/  SYNCS.PHASECHK.TRANS64.TRYWAIT P0, [R0+URZ+0xc0], R2 ;  /* 0x0000c002000075a7 */ /* 0x0022a400080011ff */
[----:B--2---:R-:W-:Y:S05]  /*3160*/  @!P0 NANOSLEEP.SYNCS 0x989680 ;  /* 0x009896800000895d */ /* 0x004fea0003900000 */
[----:B------:R-:W2:Y:S02]  /*3170*/  @!P0 SYNCS.PHASECHK.TRANS64 P0, [R0+URZ+0xc0], R2 ;  /* 0x0000c002000085a7 */ /* 0x000ea400080010ff */
[----:B--2---:R-:W-:Y:S05]  /*3180*/  @P0 EXIT ;  /* 0x000000000000094d */ /* 0x004fea0003800000 */
[----:B------:R-:W-:Y:S05]  /*3190*/  BRA `(.L_x_60) ;  /* 0xfffffffc00ec7947 */ /* 0x000fea000383ffff */
.L_x_53:
[----:B------:R-:W-:Y:S05]  /*31a0*/  BRA.U UP5, `(.L_x_61) ;  /* 0x0000000d05d07547 */ /* 0x000fea000b800000 */
[----:B------:R-:W-:Y:S01]  /*31b0*/  UMOV UR4, 0x40 ;  /* 0x0000004000047882 */ /* 0x000fe20000000000 */
[----:B------:R-:W-:Y:S01]  /*31c0*/  NOP ;  /* 0x0000000000007918 */ /* 0x000fe20000000000 */
[----:B------:R-:W-:Y:S01]  /*31d0*/  ULEA UR5, UR50, UR4, 0x18 ;  /* 0x0000000432057291 */ /* 0x000fe2000f8ec0ff */
[----:B------:R-:W-:Y:S02]  /*31e0*/  UMOV UR6, 0x400 ;  /* 0x0000040000067882 */ /* 0x000fe40000000000 */
[----:B------:R-:W-:-:S06]  /*31f0*/  ULEA UR6, UR50, UR6, 0x18 ;  /* 0x0000000632067291 */ /* 0x000fcc000f8ec0ff */
[----:B------:R-:W2:Y:S02]  /*3200*/  LDS.U8 R0, [UR5+0x1c] ;  /* 0x00001c05ff007984 */ /* 0x000ea40008000000 */
[----:B--2---:R-:W-:-:S13]  /*3210*/  ISETP.NE.AND P0, PT, R0, RZ, PT ;  /* 0x000000ff0000720c */ /* 0x004fda0003f05270 */
[----:B------:R-:W-:Y:S05]  /*3220*/  @P0 BRA `(.L_x_62) ;  /* 0x0000000000580947 */ /* 0x000fea0003800000 */
[----:B------:R-:W-:-:S13]  /*3230*/  ELECT P0, URZ, PT ;  /* 0x0000000000ff782f */ /* 0x000fda0003800000 */
[----:B------:R-:W-:Y:S05]  /*3240*/  @!P0 BRA `(.L_x_63) ;  /* 0x0000000000608947 */ /* 0x000fea0003800000 */
[----:B------:R-:W-:Y:S01]  /*3250*/  UMOV UR4, 0x10 ;  /* 0x0000001000047882 */ /* 0x000fe20000000000 */
[----:B------:R-:W-:Y:S01]  /*3260*/  HFMA2 R0, -RZ, RZ, 0, 5.9604644775390625e-08 ;  /* 0x00000001ff007431 */ /* 0x000fe200000001ff */
[----:B------:R-:W-:-:S03]  /*3270*/  MOV R3, 0xffff ;  /* 0x0000ffff00037802 */ /* 0x000fc60000000f00 */
[----:B------:R-:W-:Y:S04]  /*3280*/  DEPBAR.LE SB2, 0x36 ;  /* 0x0000ad800000791a */ /* 0x000fe80000000000 */
[----:B------:R-:W2:Y:S02]  /*3290*/  UTCATOMSWS.FIND_AND_SET.ALIGN UP0, UR4, UR4 ;  /* 0x00000004000475e3 */ /* 0x000ea40008000800 */
[----:B--2---:R-:W-:Y:S01]  /*32a0*/  MOV R4, UR4 ;  /* 0x0000000400047c02 */ /* 0x004fe20008000f00 */
[----:B------:R-:W-:Y:S06]  /*32b0*/  BRA.U UP0, `(.L_x_64) ;  /* 0x0000000100187547 */ /* 0x000fec000b800000 */
.L_x_65:
[----:B------:R-:W-:Y:S05]  /*32c0*/  NANOSLEEP 0x64 ;  /* 0x000000640000795d */ /* 0x000fea0003800000 */
[----:B------:R-:W-:-:S05]  /*32d0*/  UMOV UR4, 0x10 ;  /* 0x0000001000047882 */ /* 0x000fca0000000000 */
[----:B------:R-:W-:Y:S04]  /*32e0*/  DEPBAR.LE SB2, 0x36 ;  /* 0x0000ad800000791a */ /* 0x000fe80000000000 */
[----:B------:R-:W2:Y:S02]  /*32f0*/  UTCATOMSWS.FIND_AND_SET.ALIGN UP0, UR4, UR4 ;  /* 0x00000004000475e3 */ /* 0x000ea40008000800 */
[----:B--2---:R-:W-:Y:S01]  /*3300*/  MOV R4, UR4 ;  /* 0x0000000400047c02 */ /* 0x004fe20008000f00 */
[----:B------:R-:W-:Y:S05]  /*3310*/  BRA.U !UP0, `(.L_x_65) ;  /* 0xfffffffd08e87547 */ /* 0x000fea000b83ffff */
.L_x_64:
[-C--:B------:R-:W-:Y:S02]  /*3320*/  SHF.L.U32 R3, R3, R4.reuse, RZ ;  /* 0x0000000403037219 */ /* 0x080fe400000006ff */
[----:B------:R-:W-:Y:S01]  /*3330*/  SHF.L.U32 R0, R0, R4, RZ ;  /* 0x0000000400007219 */ /* 0x000fe200000006ff */
[----:B------:R-:W-:Y:S02]  /*3340*/  IMAD.SHL.U32 R4, R4, 0x20, RZ ;  /* 0x0000002004047824 */ /* 0x000fe400078e00ff */
[----:B------:R2:W-:Y:S04]  /*3350*/  ATOMS.OR RZ, [UR5+0x14], R3 ;  /* 0x00001403ffff798c */ /* 0x0005e8000b000005 */
[----:B------:R2:W-:Y:S04]  /*3360*/  ATOMS.OR RZ, [UR5+0x18], R0 ;  /* 0x00001800ffff798c */ /* 0x0005e8000b000005 */
[----:B------:R2:W-:Y:S01]  /*3370*/  STS [UR6+0x160], R4 ;  /* 0x00016004ff007988 */ /* 0x0005e20008000806 */
[----:B------:R-:W-:Y:S05]  /*3380*/  BRA `(.L_x_63) ;  /* 0x0000000000107947 */ /* 0x000fea0003800000 */
.L_x_62:
[----:B------:R-:W-:Y:S02]  /*3390*/  MOV R0, 0xffffffff ;  /* 0xffffffff00007802 */ /* 0x000fe40000000f00 */
[----:B------:R-:W-:-:S03]  /*33a0*/  MOV R4, 0x33d0 ;  /* 0x000033d000047802 */ /* 0x000fc60000000f00 */
[----:B------:R2:W-:Y:S04]  /*33b0*/  STS [UR6+0x160], R0 ;  /* 0x00016000ff007988 */ /* 0x0005e80008000806 */
[----:B-12--5:R-:W-:Y:S05]  /*33c0*/  CALL.REL.NOINC `($__internal_1_$__cuda_sm10x_tcgen05_guardrail_trap_phase_invalid_during_alloc) ;  /* 0x0000005400247944 */ /* 0x026fea0003c00000 */
.L_x_63:
[----:B------:R-:W-:Y:S05]  /*33d0*/  WARPSYNC.ALL ;  /* 0x0000000000007948 */ /* 0x000fea0003800000 */
[----:B------:R-:W3:Y:S01]  /*33e0*/  S2UR UR4, SR_CgaCtaId ;  /* 0x00000000000479c3 */ /* 0x000ee20000008800 */
[----:B------:R-:W-:Y:S01]  /*33f0*/  UMOV UR27, 0x400 ;  /* 0x00000400001b7882 */ /* 0x000fe20000000000 */
[----:B------:R-:W-:-:S06]  /*3400*/  NOP ;  /* 0x0000000000007918 */ /* 0x000fcc0000000000 */
[----:B------:R-:W-:Y:S06]  /*3410*/  BAR.ARV 0x6, 0xa0 ;  /* 0x0182800000007b1d */ /* 0x000fec0000002000 */
[----:B------:R-:W4:Y:S01]  /*3420*/  LDCU UR5, c[0x0][0x38c] ;  /* 0x00007180ff0577ac */ /* 0x000f220008000800 */
[----:B------:R-:W-:Y:S01]  /*3430*/  LOP3.LUT R2, R2, 0xffff, RZ, 0xc0, !PT ;  /* 0x0000ffff02027812 */ /* 0x000fe200078ec0ff */
[----:B------:R-:W-:Y:S01]  /*3440*/  IMAD.MOV.U32 R11, RZ, RZ, 0x1 ;  /* 0x00000001ff0b7424 */ /* 0x000fe200078e00ff */
[----:B------:R-:W-:Y:S01]  /*3450*/  CS2R R8, SRZ ;  /* 0x0000000000087805 */ /* 0x000fe2000001ff00 */
[----:B------:R-:W1:Y:S01]  /*3460*/  LDCU UR7, c[0x0][0x38c] ;  /* 0x00007180ff0777ac */ /* 0x000e620008000800 */
[----:B------:R-:W-:Y:S01]  /*3470*/  R2UR UR28, R2 ;  /* 0x00000000021c72ca */ /* 0x000fe200000e0000 */
[----:B------:R-:W-:Y:S01]  /*3480*/  IMAD.MOV.U32 R10, RZ, RZ, RZ ;  /* 0x000000ffff0a7224 */ /* 0x000fe200078e00ff */
[----:B------:R-:W-:Y:S01]  /*3490*/  UMOV UR30, URZ ;  /* 0x000000ff001e7c82 */ /* 0x000fe20008000000 */
[----:B------:R-:W-:Y:S01]  /*34a0*/  UMOV UR23, URZ ;  /* 0x000000ff00177c82 */ /* 0x000fe20008000000 */
[----:B---3--:R-:W-:Y:S01]  /*34b0*/  ULEA UR27, UR4, UR27, 0x18 ;  /* 0x0000001b041b7291 */ /* 0x008fe2000f8ec0ff */
[----:B------:R-:W-:Y:S01]  /*34c0*/  UMOV UR38, 0x0 ;  /* 0x0000000000267882 */ /* 0x000fe20000000000 */
[----:B------:R-:W-:-:S02]  /*34d0*/  UMOV UR39, 0x41c04a0 ;  /* 0x041c04a000277882 */ /* 0x000fc40000000000 */
[----:B------:R-:W-:Y:S02]  /*34e0*/  UIADD3 UR4, UPT, UPT, UR27, 0x3a00, URZ ;  /* 0x00003a001b047890 */ /* 0x000fe4000fffe0ff */
[----:B------:R-:W-:Y:S02]  /*34f0*/  UIADD3 UR6, UPT, UPT, UR27, 0x15a00, URZ ;  /* 0x00015a001b067890 */ /* 0x000fe4000fffe0ff */
[----:B----4-:R-:W-:Y:S01]  /*3500*/  UIADD3 UR5, UPT, UPT, UR5, 0x7f, URZ ;  /* 0x0000007f05057890 */ /* 0x010fe2000fffe0ff */
[----:B--2---:R-:W2:Y:S01]  /*3510*/  LDS R0, [UR27+0x160] ;  /* 0x0001601bff007984 */ /* 0x004ea20008000800 */
[----:B-1----:R-:W-:Y:S01]  /*3520*/  UMOV UR36, 0x0 ;  /* 0x0000000000247882 */ /* 0x002fe20000000000 */
[----:B------:R-:W-:Y:S01]  /*3530*/  UMOV UR37, 0x41c04a0 ;  /* 0x041c04a000257882 */ /* 0x000fe20000000000 */
[----:B------:R-:W-:Y:S02]  /*3540*/  USHF.R.S32.HI UR40, URZ, 0x1f, UR5 ;  /* 0x0000001fff287899 */ /* 0x000fe40008011405 */
[----:B------:R-:W-:-:S02]  /*3550*/  UISETP.GE.AND UP4, UPT, UR7, 0x1, UPT ;  /* 0x000000010700788c */ /* 0x000fc4000bf86270 */
[----:B------:R-:W-:Y:S02]  /*3560*/  ULEA.HI UR40, UR40, UR5, URZ, 0x7 ;  /* 0x0000000528287291 */ /* 0x000fe4000f8f38ff */
[----:B------:R-:W-:Y:S02]  /*3570*/  USHF.R.U32.HI UR5, URZ, 0x4, UR4 ;  /* 0x00000004ff057899 */ /* 0x000fe40008011604 */
[----:B------:R-:W-:Y:S02]  /*3580*/  USHF.R.S32.HI UR40, URZ, 0x7, UR40 ;  /* 0x00000007ff287899 */ /* 0x000fe40008011428 */
[----:B------:R-:W-:Y:S02]  /*3590*/  USHF.R.U32.HI UR4, URZ, 0x4, UR6 ;  /* 0x00000004ff047899 */ /* 0x000fe40008011606 */
[----:B------:R-:W-:Y:S02]  /*35a0*/  UISETP.LT.AND UP0, UPT, UR40, 0x1, UPT ;  /* 0x000000012800788c */ /* 0x000fe4000bf01270 */
[----:B------:R-:W-:-:S02]  /*35b0*/  ULOP3.LUT UR5, UR5, 0x3fff, URZ, 0xc0, !UPT ;  /* 0x00003fff05057892 */ /* 0x000fc4000f8ec0ff */
[----:B------:R-:W-:Y:S02]  /*35c0*/  ULOP3.LUT UR4, UR4, 0x3fff, URZ, 0xc0, !UPT ;  /* 0x00003fff04047892 */ /* 0x000fe4000f8ec0ff */
[----:B------:R-:W-:Y:S02]  /*35d0*/  USEL UR41, UR40, 0x1, !UP0 ;  /* 0x0000000128297887 */ /* 0x000fe4000c000000 */
[----:B------:R-:W-:Y:S02]  /*35e0*/  ULOP3.LUT UR29, UR5, 0x10000, URZ, 0xfc, !UPT ;  /* 0x00010000051d7892 */ /* 0x000fe4000f8efcff */
[----:B------:R-:W-:Y:S02]  /*35f0*/  ULOP3.LUT UR4, UR4, 0x10000, URZ, 0xfc, !UPT ;  /* 0x0001000004047892 */ /* 0x000fe4000f8efcff */
[----:B------:R-:W-:Y:S01]  /*3600*/  UIADD3 UR41, UPT, UPT, -UR41, URZ, URZ ;  /* 0x000000ff29297290 */ /* 0x000fe2000fffe1ff */
[----:B------:R-:W-:Y:S01]  /*3610*/  UMOV UR34, 0x0 ;  /* 0x0000000000227882 */ /* 0x000fe20000000000 */
[----:B------:R-:W-:Y:S01]  /*3620*/  UMOV UR35, 0x41c04a0 ;  /* 0x041c04a000237882 */ /* 0x000fe20000000000 */
[----:B------:R-:W-:Y:S01]  /*3630*/  UMOV UR32, 0x0 ;  /* 0x0000000000207882 */ /* 0x000fe20000000000 */
[----:B------:R-:W-:Y:S01]  /*3640*/  UMOV UR33, 0x41c04a0 ;  /* 0x041c04a000217882 */ /* 0x000fe20000000000 */
[----:B--2---:R-:W-:-:S15]  /*3650*/  R2UR UR42, R0 ;  /* 0x00000000002a72ca */ /* 0x004fde00000e0000 */
.L_x_72:
[----:B------:R-:W-:Y:S02]  /*3660*/  LEA R0, R10, UR27, 0x3 ;  /* 0x0000001b0a007c11 */ /* 0x000fe4000f8e18ff */
[----:B------:R-:W-:Y:S02]  /*3670*/  SHF.L.U32 R2, R9, 0x1f, RZ ;  /* 0x0000001f09027819 */ /* 0x000fe400000006ff */
[----:B------:R-:W-:Y:S01]  /*3680*/  PLOP3.LUT P0, PT, PT, PT, UP4, 0x80, 0x8 ;  /* 0x000000000008781c */ /* 0x000fe20003f0f048 */
[----:B------:R-:W-:Y:S01]  /*3690*/  VIADD R3, R0, 0xc0 ;  /* 0x000000c000037836 */ /* 0x000fe20000000000 */
[----:B-1----:R-:W1:Y:S02]  /*36a0*/  SYNCS.PHASECHK.TRANS64.TRYWAIT P1, [R0+URZ+0xb0], R2 ;  /* 0x0000b002000075a7 */ /* 0x002e6400080211ff */
[----:B-1-3--:R-:W-:Y:S09]  /*36b0*/  @!P1 BRA `(.L_x_66) ;  /* 0x0000004c00309947 */ /* 0x00aff20003800000 */
.L_x_134:
[----:B------:R-:W-:Y:S01]  /*36c0*/  LEA R4, R10, UR27, 0x4 ;  /* 0x0000001b0a047c11 */ /* 0x000fe2000f8e20ff */
[----:B------:R-:W-:Y:S01]  /*36d0*/  @UP4 ULEA UR5, UR23, UR27, 0x3 ;  /* 0x0000001b17054291 */ /* 0x000fe2000f8e18ff */
[----:B------:R-:W-:Y:S01]  /*36e0*/  PLOP3.LUT P2, PT, PT, PT, PT, 0x80, 0x8 ;  /* 0x000000000008781c */ /* 0x000fe20003f4f070 */
[----:B------:R-:W-:Y:S01]  /*36f0*/  ULEA UR31, UR30, UR27, 0x3 ;  /* 0x0000001b1e1f7291 */ /* 0x000fe2000f8e18ff */
[----:B------:R-:W-:Y:S02]  /*3700*/  PRMT R3, RZ, 0x654, R3 ;  /* 0x00000654ff037816 */ /* 0x000fe40000000003 */
[----:B------:R-:W2:Y:S01]  /*3710*/  LDS.128 R4, [R4+0x140] ;  /* 0x0001400004047984 */ /* 0x000ea20000000c00 */
[----:B-1----:R-:W-:Y:S02]  /*3720*/  @P0 SHF.L.U32 R2, R8, 0x1f, RZ ;  /* 0x0000001f08020819 */ /* 0x002fe400000006ff */
[----:B------:R-:W-:Y:S01]  /*3730*/  SHF.L.U32 R0, R11, 0x1f, RZ ;  /* 0x0000001f0b007819 */ /* 0x000fe200000006ff */
[----:B------:R-:W-:Y:S01]  /*3740*/  @!PT LDS RZ, [RZ] ;  /* 0x00000000fffff984 */ /* 0x000fe20000000800 */
[----:B------:R-:W-:Y:S01]  /*3750*/  @!PT LDS RZ, [RZ] ;  /* 0x00000000fffff984 */ /* 0x000fe20000000800 */
[----:B------:R-:W-:Y:S01]  /*3760*/  @!PT LDS RZ, [RZ] ;  /* 0x00000000fffff984 */ /* 0x000fe20000000800 */
[----:B------:R-:W-:Y:S01]  /*3770*/  @!PT LDS RZ, [RZ] ;  /* 0x00000000fffff984 */ /* 0x000fe20000000800 */
[----:B------:R1:W-:Y:S06]  /*3780*/  MEMBAR.ALL.CTA ;  /* 0x0000000000007992 */ /* 0x0003ec0000008000 */
[----:B-1----:R-:W1:Y:S02]  /*3790*/  FENCE.VIEW.ASYNC.S ;  /* 0x00000000000073c6 */ /* 0x002e640000000000 */
[----:B-1----:R1:W-:Y:S01]  /*37a0*/  SYNCS.ARRIVE.TRANS64.RED.A1T0 RZ, [R3+URZ], RZ ;  /* 0x000000ff03ff79a7 */ /* 0x0023e200081004ff */
[----:B------:R1:W3:Y:S01]  /*37b0*/  @P0 SYNCS.PHASECHK.TRANS64.TRYWAIT P2, [UR5], R2 ;  /* 0x00000002ff0005a7 */ /* 0x0002e20008041105 */
[----:B------:R-:W-:Y:S01]  /*37c0*/  ULEA.HI UR5, UR30, UR30, URZ, 0x1 ;  /* 0x0000001e1e057291 */ /* 0x000fe2000f8f08ff */
[----:B--2---:R-:W-:-:S03]  /*37d0*/  LOP3.LUT P1, RZ, R6, 0x1, RZ, 0xc0, !PT ;  /* 0x0000000106ff7812 */ /* 0x004fc6000782c0ff */
[----:B------:R-:W-:Y:S02]  /*37e0*/  ULOP3.LUT UR6, UR5, 0xffe, URZ, 0xc0, !UPT ;  /* 0x00000ffe05067892 */ /* 0x000fe4000f8ec0ff */
[----:B------:R-:W-:Y:S02]  /*37f0*/  USHF.R.U32.HI UR22, URZ, 0x1, UR5 ;  /* 0x00000001ff167899 */ /* 0x000fe40008011605 */
[----:B------:R-:W-:Y:S02]  /*3800*/  UIADD3 UR5, UPT, UPT, -UR6, UR30, URZ ;  /* 0x0000001e06057290 */ /* 0x000fe4000fffe1ff */
[----:B------:R-:W-:-:S04]  /*3810*/  UIMAD UR22, UR22, 0x70, UR42 ;  /* 0x00000070161678a4 */ /* 0x000fc8000f8e022a */
[----:B------:R-:W-:Y:S01]  /*3820*/  ULEA UR22, UR5, UR22, 0x14 ;  /* 0x0000001605167291 */ /* 0x000fe2000f8ea0ff */
[----:B------:R-:W2:Y:S02]  /*3830*/  SYNCS.PHASECHK.TRANS64.TRYWAIT P0, [UR31+0xf0], R0 ;  /* 0x0000f000ff0075a7 */ /* 0x000ea4000800111f */
[----:B-123--:R-:W-:Y:S09]  /*3840*/  @!P0 BRA `(.L_x_67) ;  /* 0x0000004800e08947 */ /* 0x00eff20003800000 */
.L_x_136:
[----:B------:R-:W-:Y:S01]  /*3850*/  IADD3 R10, PT, PT, R10, 0x1, RZ ;  /* 0x000000010a0a7810 */ /* 0x000fe20007ffe0ff */
[----:B------:R-:W-:Y:S06]  /*3860*/  BRA.U !UP4, `(.L_x_68) ;  /* 0x000000010cc07547 */ /* 0x000fec000b800000 */
[----:B------:R-:W-:Y:S01]  /*3870*/  UPLOP3.LUT UP2, UPT, UPT, UPT, UPT, 0x40, 0x4 ;  /* 0x000000000004789c */ /* 0x000fe20003f4e870 */
[----:B------:R-:W-:Y:S01]  /*3880*/  UMOV UR25, UR41 ;  /* 0x0000002900197c82 */ /* 0x000fe20008000000 */
[----:B------:R-:W-:Y:S01]  /*3890*/  UMOV UR24, UR40 ;  /* 0x0000002800187c82 */ /* 0x000fe20008000000 */
[----:B------:R-:W-:-:S08]  /*38a0*/  UMOV UR5, UR23 ;  /* 0x0000001700057c82 */ /* 0x000fd00008000000 */
.L_x_71:
[----:B------:R-:W-:Y:S02]  /*38b0*/  UIADD3 UR25, UPT, UPT, UR25, 0x1, URZ ;  /* 0x0000000119197890 */ /* 0x000fe4000fffe0ff */
[----:B--2---:R-:W-:Y:S02]  /*38c0*/  ULEA UR7, UR5, UR27, 0x3 ;  /* 0x0000001b05077291 */ /* 0x004fe4000f8e18ff */
[----:B------:R-:W-:Y:S01]  /*38d0*/  UISETP.NE.AND UP3, UPT, UR25, URZ, UPT ;  /* 0x000000ff1900728c */ /* 0x000fe2000bf65270 */
[----:B---3--:R-:W-:Y:S10]  /*38e0*/  @P2 BRA `(.L_x_69) ;  /* 0x00000000000c2947 */ /* 0x008ff40003800000 */
[----:B-1----:R-:W-:Y:S04]  /*38f0*/  SHF.L.U32 R2, R8, 0x1f, RZ ;  /* 0x0000001f08027819 */ /* 0x002fe800000006ff */
[----:B------:R-:W1:Y:S02]  /*3900*/  SYNCS.PHASECHK.TRANS64.TRYWAIT P0, [UR7], R2 ;  /* 0x00000002ff0075a7 */ /* 0x000e640008001107 */
[----:B-1----:R-:W-:Y:S05]  /*3910*/  @!P0 BRA `(.L_x_70) ;  /* 0x0000004800c48947 */ /* 0x002fea0003800000 */
.L_x_69:
[----:B------:R-:W-:Y:S01]  /*3920*/  UISETP.NE.AND UP0, UPT, UR24, 0x1, UPT ;  /* 0x000000011800788c */ /* 0x000fe2000bf05270 */
[----:B------:R-:W-:Y:S01]  /*3930*/  PLOP3.LUT P2, PT, PT, PT, PT, 0x80, 0x8 ;  /* 0x000000000008781c */ /* 0x000fe20003f4f070 */
[----:B------:R-:W-:Y:S02]  /*3940*/  UIADD3 UR6, UPT, UPT, UR5, 0x1, URZ ;  /* 0x0000000105067890 */ /* 0x000fe4000fffe0ff */
[----:B------:R-:W-:Y:S02]  /*3950*/  UIADD3 UR26, UPT, UPT, UR7, 0x48, URZ ;  /* 0x00000048071a7890 */ /* 0x000fe4000fffe0ff */
[----:B------:R-:W-:Y:S01]  /*3960*/  UISETP.NE.AND UP1, UPT, UR6, 0x9, UPT ;  /* 0x000000090600788c */ /* 0x000fe2000bf25270 */
[----:B------:R-:W-:Y:S01]  /*3970*/  PLOP3.LUT P0, PT, PT, PT, UP0, 0x80, 0x8 ;  /* 0x000000000008781c */ /* 0x000fe20003f0f008 */
[----:B------:R-:W-:Y:S02]  /*3980*/  UIADD3 UR24, UPT, UPT, UR24, -0x1, URZ ;  /* 0xffffffff18187890 */ /* 0x000fe4000fffe0ff */
[----:B------:R-:W-:Y:S02]  /*3990*/  USEL UR8, URZ, 0x1, UP1 ;  /* 0x00000001ff087887 */ /* 0x000fe40008800000 */
[----:B------:R-:W-:Y:S01]  /*39a0*/  USEL UR23, UR6, URZ, UP1 ;  /* 0x000000ff06177287 */ /* 0x000fe20008800000 */
[----:B------:R-:W-:Y:S01]  /*39b0*/  UMOV UR7, 0x40004040 ;  /* 0x4000404000077882 */ /* 0x000fe20000000000 */
[----:B------:R-:W-:Y:S02]  /*39c0*/  UMOV UR9, 0x40004040 ;  /* 0x4000404000097882 */ /* 0x000fe40000000000 */
[----:B------:R-:W-:Y:S01]  /*39d0*/  @UP0 ULEA UR6, UR23, UR27, 0x3 ;  /* 0x0000001b17060291 */ /* 0x000fe2000f8e18ff */
[----:B------:R-:W-:Y:S01]  /*39e0*/  LOP3.LUT R8, R8, UR8, RZ, 0x3c, !PT ;  /* 0x0000000808087c12 */ /* 0x000fe2000f8e3cff */
[----:B------:R-:W-:Y:S01]  /*39f0*/  ULEA UR8, UR5, UR29, 0x9 ;  /* 0x0000001d05087291 */ /* 0x000fe2000f8e48ff */
[----:B------:R-:W-:Y:S02]  /*3a00*/  UMOV UR21, 0x40004040 ;  /* 0x4000404000157882 */ /* 0x000fe40000000000 */
[----:B-1----:R-:W-:Y:S01]  /*3a10*/  @P0 SHF.L.U32 R0, R8, 0x1f, RZ ;  /* 0x0000001f08000819 */ /* 0x002fe200000006ff */
[----:B------:R-:W-:Y:S02]  /*3a20*/  UIADD3 UR18, UPT, UPT, UR8, 0x2, URZ ;  /* 0x0000000208127890 */ /* 0x000fe4000fffe0ff */
[----:B------:R-:W-:Y:S01]  /*3a30*/  UIADD3 UR14, UPT, UPT, UR8, 0x4, URZ ;  /* 0x00000004080e7890 */ /* 0x000fe2000fffe0ff */
[----:B------:R2:W3:Y:S01]  /*3a40*/  @P0 SYNCS.PHASECHK.TRANS64.TRYWAIT P2, [UR6], R0 ;  /* 0x00000000ff0005a7 */ /* 0x0004e20008041106 */
[----:B------:R-:W-:Y:S02]  /*3a50*/  UIMAD UR6, UR5, 0x380, UR4 ;  /* 0x00000380050678a4 */ /* 0x000fe4000f8e0204 */
[----:B------:R-:W-:Y:S02]  /*3a60*/  UIADD3 UR10, UPT, UPT, UR8, 0x6, URZ ;  /* 0x00000006080a7890 */ /* 0x000fe4000fffe0ff */
[----:B------:R-:W-:Y:S02]  /*3a70*/  UIADD3 UR20, UPT, UPT, UR6, 0x2, URZ ;  /* 0x0000000206147890 */ /* 0x000fe4000fffe0ff */
[----:B------:R-:W-:Y:S02]  /*3a80*/  UIADD3 UR16, UPT, UPT, UR6, 0x4, URZ ;  /* 0x0000000406107890 */ /* 0x000fe4000fffe0ff */
[----:B------:R-:W-:Y:S01]  /*3a90*/  UIADD3 UR12, UPT, UPT, UR6, 0x6, URZ ;  /* 0x00000006060c7890 */ /* 0x000fe2000fffe0ff */
[----:B------:R2:W-:Y:S01]  /*3aa0*/  UTCIMMA gdesc[UR8], gdesc[UR6], tmem[UR22], tmem[UR38], idesc[UR39], UP2 ;  /* 0x00ff2606080075ea */ /* 0x0005e20009000116 */
[----:B------:R-:W-:Y:S01]  /*3ab0*/  UPLOP3.LUT UP2, UPT, UPT, UPT, UPT, 0x80, 0x8 ;  /* 0x000000000008789c */ /* 0x000fe20003f4f070 */
[----:B------:R-:W-:Y:S01]  /*3ac0*/  UMOV UR19, 0x40004040 ;  /* 0x4000404000137882 */ /* 0x000fe20000000000 */
[----:B------:R-:W-:Y:S01]  /*3ad0*/  UMOV UR17, 0x40004040 ;  /* 0x4000404000117882 */ /* 0x000fe20000000000 */
[----:B------:R2:W-:Y:S01]  /*3ae0*/  UTCIMMA gdesc[UR18], gdesc[UR20], tmem[UR22], tmem[UR36], idesc[UR37], UPT ;  /* 0x00ff2414120075ea */ /* 0x0005e2000b800116 */
[----:B------:R-:W-:Y:S01]  /*3af0*/  UMOV UR15, 0x40004040 ;  /* 0x40004040000f7882 */ /* 0x000fe20000000000 */
[----:B------:R-:W-:Y:S01]  /*3b00*/  UMOV UR13, 0x40004040 ;  /* 0x40004040000d7882 */ /* 0x000fe20000000000 */
[----:B------:R-:W-:Y:S01]  /*3b10*/  UMOV UR11, 0x40004040 ;  /* 0x40004040000b7882 */ /* 0x000fe20000000000 */
[----:B------:R2:W-:Y:S01]  /*3b20*/  UTCIMMA gdesc[UR14], gdesc[UR16], tmem[UR22], tmem[UR34], idesc[UR35], UPT ;  /* 0x00ff22100e0075ea */ /* 0x0005e2000b800116 */
[----:B------:R2:W-:Y:S01]  /*3b30*/  UTCIMMA gdesc[UR10], gdesc[UR12], tmem[UR22], tmem[UR32], idesc[UR33], UPT ;  /* 0x00ff200c0a0075ea */ /* 0x0005e2000b800116 */
[----:B------:R2:W-:Y:S01]  /*3b40*/  UTCBAR.MULTICAST [UR26], URZ, UR28 ;  /* 0x000000ff1a0073e9 */ /* 0x0005e2000800081c */
[----:B------:R-:W-:Y:S01]  /*3b50*/  UMOV UR5, UR23 ;  /* 0x0000001700057c82 */ /* 0x000fe20008000000 */
[----:B------:R-:W-:Y:S05]  /*3b60*/  BRA.U UP3, `(.L_x_71) ;  /* 0xfffffffd03507547 */ /* 0x000fea000b83ffff */
.L_x_68:
[----:B------:R-:W-:Y:S01]  /*3b70*/  UIADD3 UR5, UPT, UPT, UR30, 0x1, URZ ;  /* 0x000000011e057890 */ /* 0x000fe2000fffe0ff */
[C---:B------:R-:W-:Y:S01]  /*3b80*/  ISETP.NE.AND P0, PT, R10.reuse, 0x2, PT ;  /* 0x000000020a00780c */ /* 0x040fe20003f05270 */
[----:B--2---:R-:W-:Y:S02]  /*3b90*/  UIADD3 UR6, UPT, UPT, UR31, 0xd0, URZ ;  /* 0x000000d01f067890 */ /* 0x004fe4000fffe0ff */
[----:B------:R-:W-:Y:S01]  /*3ba0*/  UISETP.NE.AND UP0, UPT, UR5, 0x4, UPT ;  /* 0x000000040500788c */ /* 0x000fe2000bf05270 */
[----:B-1----:R-:W-:Y:S02]  /*3bb0*/  SEL R0, RZ, 0x1, P0 ;  /* 0x00000001ff007807 */ /* 0x002fe40000000000 */
[----:B------:R-:W-:Y:S01]  /*3bc0*/  SEL R10, R10, RZ, P0 ;  /* 0x000000ff0a0a7207 */ /* 0x000fe20000000000 */
[----:B------:R-:W-:Y:S01]  /*3bd0*/  USEL UR7, URZ, 0x1, UP0 ;  /* 0x00000001ff077887 */ /* 0x000fe20008000000 */
[----:B------:R-:W-:Y:S01]  /*3be0*/  LOP3.LUT R9, R9, R0, RZ, 0x3c, !PT ;  /* 0x0000000009097212 */ /* 0x000fe200078e3cff */
[----:B------:R-:W-:Y:S01]  /*3bf0*/  USEL UR30, UR5, URZ, UP0 ;  /* 0x000000ff051e7287 */ /* 0x000fe20008000000 */
[----:B------:R1:W-:Y:S03]  /*3c00*/  UTCBAR [UR6], URZ ;  /* 0x000000ff060073e9 */ /* 0x0003e600080000ff */
[----:B------:R-:W-:Y:S01]  /*3c10*/  LOP3.LUT R11, R11, UR7, RZ, 0x3c, !PT ;  /* 0x000000070b0b7c12 */ /* 0x000fe2000f8e3cff */
[----:B------:R-:W-:Y:S07]  /*3c20*/  @P1 BRA `(.L_x_72) ;  /* 0xfffffff8008c1947 */ /* 0x000fee000383ffff */
[----:B------:R-:W2:Y:S01]  /*3c30*/  S2UR UR8, SR_CgaCtaId ;  /* 0x00000000000879c3 */ /* 0x000ea20000008800 */
[----:B------:R-:W-:Y:S01]  /*3c40*/  ELECT P0, URZ, PT ;  /* 0x0000000000ff782f */ /* 0x000fe20003800000 */
[----:B------:R-:W-:Y:S01]  /*3c50*/  IMAD.MOV.U32 R0, RZ, RZ, 0x1 ;  /* 0x00000001ff007424 */ /* 0x000fe200078e00ff */
[----:B------:R-:W-:Y:S01]  /*3c60*/  UIADD3 UR27, UPT, UPT, UR27, 0xf0, URZ ;  /* 0x000000f01b1b7890 */ /* 0x000fe2000fffe0ff */
[----:B------:R-:W-:Y:S01]  /*3c70*/  SHF.L.U32 R2, R11, 0x1f, RZ ;  /* 0x0000001f0b027819 */ /* 0x000fe200000006ff */
[----:B------:R-:W-:-:S03]  /*3c80*/  UMOV UR4, 0x40 ;  /* 0x0000004000047882 */ /* 0x000fc60000000000 */
[----:B------:R-:W-:Y:S01]  /*3c90*/  UVIRTCOUNT.DEALLOC.SMPOOL 0x80 ;  /* 0x000000800000784c */ /* 0x000fe20000000000 */
[----:B--2---:R-:W-:Y:S02]  /*3ca0*/  ULEA UR8, UR8, UR4, 0x18 ;  /* 0x0000000408087291 */ /* 0x004fe4000f8ec0ff */
[----:B------:R-:W-:-:S07]  /*3cb0*/  ULEA UR4, UR30, UR27, 0x3 ;  /* 0x0000001b1e047291 */ /* 0x000fce000f8e18ff */
[----:B------:R2:W-:Y:S02]  /*3cc0*/  @P0 STS.U8 [UR8+0x1c], R0 ;  /* 0x00001c00ff000988 */ /* 0x0005e40008000008 */
[----:B------:R-:W4:Y:S02]  /*3cd0*/  SYNCS.PHASECHK.TRANS64.TRYWAIT P0, [UR4], R2 ;  /* 0x00000002ff0075a7 */ /* 0x000f240008001104 */
[----:B--2-4-:R-:W-:Y:S05]  /*3ce0*/  @!P0 BRA `(.L_x_73) ;  /* 0x0000004400e88947 */ /* 0x014fea0003800000 */
.L_x_139:
[----:B------:R-:W-:-:S04]  /*3cf0*/  UIADD3 UR4, UPT, UPT, UR30, 0x1, URZ ;  /* 0x000000011e047890 */ /* 0x000fc8000fffe0ff */
[----:B------:R-:W-:-:S04]  /*3d00*/  UISETP.NE.AND UP0, UPT, UR4, 0x4, UPT ;  /* 0x000000040400788c */ /* 0x000fc8000bf05270 */
[----:B-1----:R-:W-:Y:S02]  /*3d10*/  USEL UR6, URZ, 0x1, UP0 ;  /* 0x00000001ff067887 */ /* 0x002fe40008000000 */
[----:B------:R-:W-:-:S04]  /*3d20*/  USEL UR4, UR4, URZ, UP0 ;  /* 0x000000ff04047287 */ /* 0x000fc80008000000 */
[----:B------:R-:W-:Y:S01]  /*3d30*/  ULEA UR5, UR4, UR27, 0x3 ;  /* 0x0000001b04057291 */ /* 0x000fe2000f8e18ff */
[----:B--2---:R-:W-:-:S04]  /*3d40*/  LOP3.LUT R2, R11, UR6, RZ, 0x3c, !PT ;  /* 0x000000060b027c12 */ /* 0x004fc8000f8e3cff */
[----:B------:R-:W-:-:S04]  /*3d50*/  SHF.L.U32 R3, R2, 0x1f, RZ ;  /* 0x0000001f02037819 */ /* 0x000fc800000006ff */
[----:B------:R-:W1:Y:S02]  /*3d60*/  SYNCS.PHASECHK.TRANS64.TRYWAIT P0, [UR5], R3 ;  /* 0x00000003ff0075a7 */ /* 0x000e640008001105 */
[----:B-1----:R-:W-:Y:S05]  /*3d70*/  @!P0 BRA `(.L_x_74) ;  /* 0x0000004400dc8947 */ /* 0x002fea0003800000 */
.L_x_141:
        /* <DEDUP_REMOVED lines=9> */
.L_x_143:
[----:B------:R-:W-:-:S04]  /*3e10*/  UIADD3 UR4, UPT, UPT, UR4, 0x1, URZ ;  /* 0x0000000104047890 */ /* 0x000fc8000fffe0ff */
[----:B------:R-:W-:-:S04]  /*3e20*/  UISETP.NE.AND UP0, UPT, UR4, 0x4, UPT ;  /* 0x000000040400788c */ /* 0x000fc8000bf05270 */
[----:B------:R-:W-:Y:S02]  /*3e30*/  USEL UR5, URZ, 0x1, UP0 ;  /* 0x00000001ff057887 */ /* 0x000fe40008000000 */
[----:B------:R-:W-:-:S04]  /*3e40*/  USEL UR4, UR4, URZ, UP0 ;  /* 0x000000ff04047287 */ /* 0x000fc80008000000 */
[----:B------:R-:W-:Y:S01]  /*3e50*/  ULEA UR4, UR4, UR27, 0x3 ;  /* 0x0000001b04047291 */ /* 0x000fe2000f8e18ff */
[----:B------:R-:W-:-:S04]  /*3e60*/  LOP3.LUT R2, R2, UR5, RZ, 0x3c, !PT ;  /* 0x0000000502027c12 */ /* 0x000fc8000f8e3cff */
[----:B------:R-:W-:-:S04]  /*3e70*/  SHF.L.U32 R2, R2, 0x1f, RZ ;  /* 0x0000001f02027819 */ /* 0x000fc800000006ff */
[----:B------:R-:W2:Y:S02]  /*3e80*/  SYNCS.PHASECHK.TRANS64.TRYWAIT P0, [UR4], R2 ;  /* 0x00000002ff0075a7 */ /* 0x000ea40008001104 */
[----:B--2---:R-:W-:Y:S05]  /*3e90*/  @!P0 BRA `(.L_x_76) ;  /* 0x0000004400c48947 */ /* 0x004fea0003800000 */
.L_x_145:
[----:B------:R-:W-:Y:S01]  /*3ea0*/  NOP ;  /* 0x0000000000007918 */ /* 0x000fe20000000000 */
[----:B-1----:R-:W1:Y:S01]  /*3eb0*/  LDS R0, [UR8+0x14] ;  /* 0x00001408ff007984 */ /* 0x002e620008000800 */
[----:B------:R-:W-:Y:S01]  /*3ec0*/  ULOP3.LUT UR4, UR42, 0xffff, URZ, 0xc0, !UPT ;  /* 0x0000ffff2a047892 */ /* 0x000fe2000f8ec0ff */
[----:B------:R-:W-:Y:S01]  /*3ed0*/  UMOV UR5, 0xffff ;  /* 0x0000ffff00057882 */ /* 0x000fe20000000000 */
[----:B------:R-:W-:Y:S02]  /*3ee0*/  UMOV UR6, 0x1 ;  /* 0x0000000100067882 */ /* 0x000fe40000000000 */
[----:B------:R-:W-:-:S04]  /*3ef0*/  USHF.R.U32.HI UR4, URZ, 0x5, UR4 ;  /* 0x00000005ff047899 */ /* 0x000fc80008011604 */
[----:B------:R-:W-:Y:S02]  /*3f00*/  USHF.L.U32 UR5, UR5, UR4, URZ ;  /* 0x0000000405057299 */ /* 0x000fe400080006ff */
[----:B------:R-:W-:-:S04]  /*3f10*/  USHF.L.U32 UR4, UR6, UR4, URZ ;  /* 0x0000000406047299 */ /* 0x000fc800080006ff */
[----:B-1----:R-:W-:-:S04]  /*3f20*/  LOP3.LUT R0, R0, UR5, RZ, 0xc0, !PT ;  /* 0x0000000500007c12 */ /* 0x002fc8000f8ec0ff */
[----:B------:R-:W-:-:S13]  /*3f30*/  ISETP.NE.AND P0, PT, R0, UR5, PT ;  /* 0x0000000500007c0c */ /* 0x000fda000bf05270 */
[----:B------:R-:W-:Y:S05]  /*3f40*/  @P0 BRA `(.L_x_77) ;  /* 0x0000000000580947 */ /* 0x000fea0003800000 */
[----:B------:R-:W1:Y:S02]  /*3f50*/  LDS R0, [UR8+0x18] ;  /* 0x00001808ff007984 */ /* 0x000e640008000800 */
[----:B-1----:R-:W-:-:S04]  /*3f60*/  LOP3.LUT R0, R0, UR4, RZ, 0xc0, !PT ;  /* 0x0000000400007c12 */ /* 0x002fc8000f8ec0ff */
[----:B------:R-:W-:-:S13]  /*3f70*/  ISETP.NE.AND P0, PT, R0, UR4, PT ;  /* 0x0000000400007c0c */ /* 0x000fda000bf05270 */
[----:B------:R-:W-:Y:S05]  /*3f80*/  @P0 BRA `(.L_x_78) ;  /* 0x00000000003c0947 */ /* 0x000fea0003800000 */
[----:B------:R-:W1:Y:S01]  /*3f90*/  S2R R2, SR_LANEID ;  /* 0x0000000000027919 */ /* 0x000e620000000000 */
[----:B------:R-:W-:-:S06]  /*3fa0*/  ULOP3.LUT UR5, URZ, UR5, URZ, 0x33, !UPT ;  /* 0x00000005ff057292 */ /* 0x000fcc000f8e33ff */
[----:B------:R-:W-:-:S04]  /*3fb0*/  IMAD.U32 R0, RZ, RZ, UR5 ;  /* 0x00000005ff007e24 */ /* 0x000fc8000f8e00ff */
[----:B------:R2:W4:Y:S02]  /*3fc0*/  REDUX UR7, R0 ;  /* 0x00000000000773c4 */ /* 0x0005240000000000 */
[----:B------:R1:W-:Y:S01]  /*3fd0*/  UTCATOMSWS.AND URZ, UR5 ;  /* 0x0000000500ff79e3 */ /* 0x0003e20008000000 */
[----:B--2---:R-:W-:Y:S01]  /*3fe0*/  LOP3.LUT R0, RZ, UR4, RZ, 0x33, !PT ;  /* 0x00000004ff007c12 */ /* 0x004fe2000f8e33ff */
[----:B------:R-:W-:Y:S02]  /*3ff0*/  VOTEU.ANY UR4, UPT, PT ;  /* 0x0000000000047886 */ /* 0x000fe400038e0100 */
[----:B------:R-:W-:Y:S02]  /*4000*/  UFLO.U32 UR4, UR4 ;  /* 0x00000004000472bd */ /* 0x000fe400080e0000 */
[----:B------:R-:W2:Y:S04]  /*4010*/  REDUX UR6, R0 ;  /* 0x00000000000673c4 */ /* 0x000ea80000000000 */
[----:B-1----:R-:W-:-:S02]  /*4020*/  ISETP.EQ.U32.AND P0, PT, R2, UR4, PT ;  /* 0x0000000402007c0c */ /* 0x002fc4000bf02070 */
[----:B----4-:R-:W-:-:S11]  /*4030*/  MOV R2, UR7 ;  /* 0x0000000700027c02 */ /* 0x010fd60008000f00 */
[----:B------:R1:W-:Y:S01]  /*4040*/  @P0 ATOMS.AND RZ, [UR8+0x14], R2 ;  /* 0x00001402ffff098c */ /* 0x0003e2000a800008 */
[----:B--2---:R-:W-:-:S05]  /*4050*/  IMAD.U32 R0, RZ, RZ, UR6 ;  /* 0x00000006ff007e24 */ /* 0x004fca000f8e00ff */
[----:B------:R1:W-:Y:S01]  /*4060*/  @P0 ATOMS.AND RZ, [UR8+0x18], R0 ;  /* 0x00001800ffff098c */ /* 0x0003e2000a800008 */
[----:B------:R-:W-:Y:S05]  /*4070*/  BRA `(.L_x_79) ;  /* 0x0000000000147947 */ /* 0x000fea0003800000 */
.L_x_78:
[----:B------:R-:W-:Y:S02]  /*4080*/  MOV R2, 0x40a0 ;  /* 0x000040a000027802 */ /* 0x000fe40000000f00 */
[----:B---3-5:R-:W-:Y:S05]  /*4090*/  CALL.REL.NOINC `($__internal_0_$__cuda_sm10x_tcgen05_guardrail_trap_col_being_dealloced_not_returned_by_alloc) ;  /* 0x0000004400e47944 */ /* 0x028fea0003c00000 */
[----:B------:R-:W-:Y:S05]  /*40a0*/  BRA `(.L_x_79) ;  /* 0x0000000000087947 */ /* 0x000fea0003800000 */
.L_x_77:
[----:B------:R-:W-:Y:S02]  /*40b0*/  MOV R2, 0x40d0 ;  /* 0x000040d000027802 */ /* 0x000fe40000000f00 */
[----:B---3-5:R-:W-:Y:S05]  /*40c0*/  CALL.REL.NOINC `($__internal_2_$__cuda_sm10x_tcgen05_guardrail_trap_unallocated_columns_being_dealloced) ;  /* 0x0000004400f07944 */ /* 0x028fea0003c00000 */
.L_x_79:
[----:B------:R-:W-:Y:S01]  /*40d0*/  NOP ;  /* 0x0000000000007918 */ /* 0x000fe20000000000 */
[----:B------:R-:W-:Y:S05]  /*40e0*/  EXIT ;  /* 0x000000000000794d */ /* 0x000fea0003800000 */
.L_x_61:
[----:B------:R-:W-:-:S09]  /*40f0*/  UISETP.NE.OR UP0, UPT, UR20, 0x3, !UP3 ;  /* 0x000000031400788c */ /* 0x000fd2000df05670 */
[----:B------:R-:W-:Y:S05]  /*4100*/  BRA.U UP0, `(.L_x_80) ;  /* 0x0000000d00b47547 */ /* 0x000fea000b800000 */
[----:B------:R-:W2:Y:S01]  /*4110*/  LDCU.64 UR4, c[0x0][0x888] ;  /* 0x00011100ff0477ac */ /* 0x000ea20008000a00 */
[----:B------:R-:W3:Y:S01]  /*4120*/  LDC.64 R12, c[0x0][0x348] ;  /* 0x0000d200ff0c7b82 */ /* 0x000ee20000000a00 */
[----:B------:R-:W-:Y:S02]  /*4130*/  HFMA2 R9, -RZ, RZ, 0, 0 ;  /* 0x00000000ff097431 */ /* 0x000fe400000001ff */
[----:B------:R-:W-:Y:S01]  /*4140*/  IMAD.MOV.U32 R11, RZ, RZ, 0x1 ;  /* 0x00000001ff0b7424 */ /* 0x000fe200078e00ff */
[----:B------:R-:W4:Y:S01]  /*4150*/  LDCU UR38, c[0x0][0x370] ;  /* 0x00006e00ff2677ac */ /* 0x000f220008000800 */
[----:B------:R-:W-:Y:S01]  /*4160*/  IMAD.MOV.U32 R10, RZ, RZ, RZ ;  /* 0x000000ffff0a7224 */ /* 0x000fe200078e00ff */
[----:B------:R-:W-:Y:S01]  /*4170*/  MOV R8, 0x1c00 ;  /* 0x00001c0000087802 */ /* 0x000fe20000000f00 */
[----:B------:R-:W4:Y:S01]  /*4180*/  LDCU.128 UR52, c[0x0][0xb10] ;  /* 0x00016200ff3477ac */ /* 0x000f220008000c00 */
[----:B------:R-:W1:Y:S01]  /*4190*/  LDCU UR37, c[0x0][0x374] ;  /* 0x00006e80ff2577ac */ /* 0x000e620008000800 */
[----:B------:R-:W1:Y:S01]  /*41a0*/  LDCU.64 UR30, c[0x0][0x890] ;  /* 0x00011200ff1e77ac */ /* 0x000e620008000a00 */
[----:B--2---:R-:W-:Y:S01]  /*41b0*/  UISETP.NE.U32.AND UP0, UPT, UR4, URZ, UPT ;  /* 0x000000ff0400728c */ /* 0x004fe2000bf05070 */
[----:B------:R-:W2:Y:S01]  /*41c0*/  LDCU UR15, c[0x0][0xb0c] ;  /* 0x00016180ff0f77ac */ /* 0x000ea20008000800 */
[----:B------:R-:W3:Y:S01]  /*41d0*/  LDCU UR43, c[0x0][0xb20] ;  /* 0x00016400ff2b77ac */ /* 0x000ee20008000800 */
[----:B------:R-:W3:Y:S01]  /*41e0*/  LDCU UR4, c[0x0][0xb30] ;  /* 0x00016600ff0477ac */ /* 0x000ee20008000800 */
[----:B------:R-:W-:Y:S01]  /*41f0*/  UMOV UR21, 0x400 ;  /* 0x0000040000157882 */ /* 0x000fe20000000000 */
[----:B----4-:R-:W-:-:S02]  /*4200*/  UIMAD.WIDE.U32 UR6, UR38, UR52, URZ ;  /* 0x00000034260672a5 */ /* 0x010fc4000f8e00ff */
[----:B-1----:R-:W-:Y:S02]  /*4210*/  UIMAD.WIDE.U32 UR8, UR37, UR55, URZ ;  /* 0x00000037250872a5 */ /* 0x002fe4000f8e00ff */
[----:B------:R-:W-:Y:S02]  /*4220*/  ULEA UR21, UR50, UR21, 0x18 ;  /* 0x0000001532157291 */ /* 0x000fe4000f8ec0ff */
[----:B------:R-:W-:Y:S02]  /*4230*/  UISETP.NE.AND.EX UP5, UPT, UR5, URZ, UPT, UP0 ;  /* 0x000000ff0500728c */ /* 0x000fe4000bfa5300 */
[----:B------:R-:W-:Y:S02]  /*4240*/  UISETP.NE.U32.AND UP6, UPT, UR30, URZ, UPT ;  /* 0x000000ff1e00728c */ /* 0x000fe4000bfc5070 */
[----:B------:R-:W-:Y:S02]  /*4250*/  UIADD3 UR5, UPT, UPT, UR21, 0x90, URZ ;  /* 0x0000009015057890 */ /* 0x000fe4000fffe0ff */
[----:B------:R-:W-:Y:S01]  /*4260*/  UISETP.NE.AND UP0, UPT, UR41, 0x1, UPT ;  /* 0x000000012900788c */ /* 0x000fe2000bf05270 */
[----:B------:R-:W-:Y:S01]  /*4270*/  UMOV UR40, UR7 ;  /* 0x0000000700287c82 */ /* 0x000fe20008000000 */
[----:B------:R-:W-:Y:S01]  /*4280*/  UMOV UR39, UR9 ;  /* 0x0000000900277c82 */ /* 0x000fe20008000000 */
[----:B------:R-:W-:-:S02]  /*4290*/  USEL UR42, URZ, 0x1, UP4 ;  /* 0x00000001ff2a7887 */ /* 0x000fc4000a000000 */
[----:B--2---:R-:W-:Y:S02]  /*42a0*/  UISETP.NE.AND UP0, UPT, UR15, 0x1, UPT ;  /* 0x000000010f00788c */ /* 0x004fe4000bf05270 */
[----:B------:R-:W-:Y:S02]  /*42b0*/  UPLOP3.LUT UP1, UPT, UPT, UPT, UPT, 0x40, 0x4 ;  /* 0x000000000004789c */ /* 0x000fe40003f2e870 */
[----:B------:R-:W-:Y:S01]  /*42c0*/  UISETP.GE.AND UP3, UPT, UR41, 0x1, UPT ;  /* 0x000000012900788c */ /* 0x000fe2000bf66270 */
[----:B------:R-:W1:Y:S01]  /*42d0*/  LDCU.64 UR22, c[0x0][0xb28] ;  /* 0x00016500ff1677ac */ /* 0x000e620008000a00 */
[----:B------:R-:W-:Y:S02]  /*42e0*/  UISETP.NE.AND.EX UP6, UPT, UR31, URZ, UPT, UP6 ;  /* 0x000000ff1f00728c */ /* 0x000fe4000bfc5360 */
[----:B------:R-:W-:Y:S02]  /*42f0*/  UPRMT UR50, UR50, 0x654, UR5 ;  /* 0x0000065432327896 */ /* 0x000fe40008000005 */
[----:B------:R-:W-:-:S02]  /*4300*/  USHF.R.U32.HI UR40, URZ, UR53, UR40 ;  /* 0x00000035ff287299 */ /* 0x000fc40008011628 */
[----:B---3--:R-:W-:Y:S02]  /*4310*/  USHF.R.U32.HI UR39, URZ, UR43, UR39 ;  /* 0x0000002bff277299 */ /* 0x008fe40008011627 */
[----:B------:R-:W-:Y:S02]  /*4320*/  UISETP.NE.AND UP0, UPT, UR54, 0x1, UPT ;  /* 0x000000013600788c */ /* 0x000fe4000bf05270 */
[----:B------:R-:W-:-:S11]  /*4330*/  UISETP.NE.AND UP4, UPT, UR4, 0x1, UPT ;  /* 0x000000010400788c */ /* 0x000fd6000bf85270 */
.L_x_88:
[C---:B------:R-:W-:Y:S02]  /*4340*/  LEA R3, R10.reuse, UR21, 0x3 ;  /* 0x000000150a037c11 */ /* 0x040fe4000f8e18ff */
[----:B------:R-:W-:Y:S02]  /*4350*/  SHF.L.U32 R0, R9, 0x1f, RZ ;  /* 0x0000001f09007819 */ /* 0x000fe400000006ff */
[----:B------:R-:W-:Y:S02]  /*4360*/  LEA R4, R10, UR21, 0x4 ;  /* 0x000000150a047c11 */ /* 0x000fe4000f8e20ff */
[----:B--2---:R-:W2:Y:S02]  /*4370*/  SYNCS.PHASECHK.TRANS64.TRYWAIT P0, [R3+URZ+0xb0], R0 ;  /* 0x0000b000030075a7 */ /* 0x004ea400080011ff */
[----:B--2---:R-:W-:Y:S05]  /*4380*/  @!P0 BRA `(.L_x_81) ;  /* 0x0000004000a08947 */ /* 0x004fea0003800000 */
.L_x_146:
[----:B------:R-:W3:Y:S01]  /*4390*/  LDS.128 R4, [R4+0x140] ;  /* 0x0001400004047984 */ /* 0x000ee20000000c00 */
[----:B------:R-:W-:Y:S01]  /*43a0*/  UISETP.GE.AND UP0, UPT, UR41, 0x1, UPT ;  /* 0x000000012900788c */ /* 0x000fe2000bf06270 */
[----:B------:R-:W-:Y:S01]  /*43b0*/  @!PT LDS RZ, [RZ] ;  /* 0x00000000fffff984 */ /* 0x000fe20000000800 */
[----:B------:R-:W-:Y:S01]  /*43c0*/  @!PT LDS RZ, [RZ] ;  /* 0x00000000fffff984 */ /* 0x000fe20000000800 */
[----:B------:R-:W-:Y:S01]  /*43d0*/  @!PT LDS RZ, [RZ] ;  /* 0x00000000fffff984 */ /* 0x000fe20000000800 */
[----:B------:R-:W-:Y:S01]  /*43e0*/  @!PT LDS RZ, [RZ] ;  /* 0x00000000fffff984 */ /* 0x000fe20000000800 */
[----:B------:R4:W-:Y:S06]  /*43f0*/  MEMBAR.ALL.CTA ;  /* 0x0000000000007992 */ /* 0x0009ec0000008000 */
[----:B----4-:R-:W4:Y:S01]  /*4400*/  FENCE.VIEW.ASYNC.S ;  /* 0x00000000000073c6 */ /* 0x010f220000000000 */
[----:B---3--:R-:W-:Y:S11]  /*4410*/  LOP3.LUT P0, RZ, R6, 0x1, RZ, 0xc0, !PT ;  /* 0x0000000106ff7812 */ /* 0x008ff6000780c0ff */
[----:B------:R-:W-:Y:S02]  /*4420*/  @!UPT UIADD3 URZ, UPT, UPT, URZ, URZ, URZ ;  /* 0x000000fffffff290 */ /* 0x000fe4000fffe0ff */
[----:B----4-:R-:W-:Y:S01]  /*4430*/  VOTEU.ANY UP3, P0 ;  /* 0x0000000000ff7886 */ /* 0x010fe20000060100 */
[----:B------:R-:W-:Y:S11]  /*4440*/  PLOP3.LUT P0, PT, PT, PT, UP3, 0x80, 0x8 ;  /* 0x000000000008781c */ /* 0x000ff60003f0f038 */
[----:B------:R-:W-:Y:S02]  /*4450*/  @!UPT UIADD3 URZ, UPT, UPT, URZ, URZ, URZ ;  /* 0x000000fffffff290 */ /* 0x000fe4000fffe0ff */
[----:B--2---:R-:W-:Y:S02]  /*4460*/  @P0 SHF.R.U32.HI R0, RZ, 0x10, R5 ;  /* 0x00000010ff000819 */ /* 0x004fe40000011605 */
[----:B------:R-:W-:Y:S02]  /*4470*/  @P0 MOV R2, R4 ;  /* 0x0000000400020202 */ /* 0x000fe40000000f00 */
[----:B------:R-:W-:Y:S01]  /*4480*/  @P0 R2UR UR4, R0 ;  /* 0x00000000000402ca */ /* 0x000fe200000e0000 */
[----:B------:R-:W-:Y:S01]  /*4490*/  VIADD R0, R3, 0xc0 ;  /* 0x000000c003007836 */ /* 0x000fe20000000000 */
[----:B------:R-:W-:Y:S02]  /*44a0*/  @P0 LOP3.LUT R4, R5, 0xffff, RZ, 0xc0, !PT ;  /* 0x0000ffff05040812 */ /* 0x000fe400078ec0ff */
[----:B------:R-:W-:Y:S02]  /*44b0*/  @P0 R2UR UR6, R2 ;  /* 0x00000000020602ca */ /* 0x000fe400000e0000 */
[----:B------:R-:W-:Y:S02]  /*44c0*/  PRMT R0, RZ, 0x654, R0 ;  /* 0x00000654ff007816 */ /* 0x000fe40000000000 */
[----:B------:R-:W-:Y:S02]  /*44d0*/  @P0 R2UR UR5, R4 ;  /* 0x00000000040502ca */ /* 0x000fe400000e0000 */
[----:B------:R2:W-:Y:S03]  /*44e0*/  SYNCS.ARRIVE.TRANS64.RED.A1T0 RZ, [R0+URZ], RZ ;  /* 0x000000ff00ff79a7 */ /* 0x0005e600081004ff */
[----:B------:R-:W-:Y:S04]  /*44f0*/  @UP3 UMOV UR29, UR4 ;  /* 0x00000004001d3c82 */ /* 0x000fe80008000000 */
[----:B------:R-:W-:Y:S04]  /*4500*/  @UP3 UMOV UR14, UR6 ;  /* 0x00000006000e3c82 */ /* 0x000fe80008000000 */
[----:B------:R-:W-:Y:S01]  /*4510*/  @UP3 UMOV UR13, UR5 ;  /* 0x00000005000d3c82 */ /* 0x000fe20008000000 */
[----:B------:R-:W-:Y:S05]  /*4520*/  BRA.U !UP0, `(.L_x_82) ;  /* 0x0000000108c07547 */ /* 0x000fea000b800000 */
[----:B------:R-:W-:Y:S02]  /*4530*/  UIMAD.WIDE.U32 UR8, UR13, UR55, URZ ;  /* 0x000000370d0872a5 */ /* 0x000fe4000f8e00ff */
[----:B------:R-:W-:Y:S02]  /*4540*/  UP2UR UR12, UPR, URZ, 0x4 ;  /* 0x00000004ff0c7883 */ /* 0x000fe40008000000 */
[----:B------:R-:W-:Y:S02]  /*4550*/  UISETP.NE.AND UP2, UPT, UR54, 0x1, UPT ;  /* 0x000000013600788c */ /* 0x000fe4000bf45270 */
[----:B------:R-:W-:Y:S02]  /*4560*/  UIMAD.WIDE.U32 UR10, UR14, UR52, URZ ;  /* 0x000000340e0a72a5 */ /* 0x000fe4000f8e00ff */
[----:B------:R-:W-:Y:S02]  /*4570*/  USEL UR4, UR37, UR39, !UP2 ;  /* 0x0000002725047287 */ /* 0x000fe4000d000000 */
[----:B------:R-:W-:Y:S02]  /*4580*/  UISETP.NE.AND UP0, UPT, UR15, 0x1, UPT ;  /* 0x000000010f00788c */ /* 0x000fe4000bf05270 */
[----:B------:R-:W-:Y:S02]  /*4590*/  UP2UR UR20, UPR, URZ, 0x2 ;  /* 0x00000002ff147883 */ /* 0x000fe40008000000 */
[----:B------:R-:W-:Y:S02]  /*45a0*/  UISETP.NE.AND UP1, UPT, UR41, 0x1, UPT ;  /* 0x000000012900788c */ /* 0x000fe4000bf25270 */
[----:B-1----:R-:W-:Y:S02]  /*45b0*/  UIMAD.WIDE.U32 UR16, UR4, UR22, URZ ;  /* 0x00000016041072a5 */ /* 0x002fe4000f8e00ff */
[----:B------:R-:W-:Y:S01]  /*45c0*/  USEL UR7, UR38, UR40, !UP0 ;  /* 0x0000002826077287 */ /* 0x000fe2000c000000 */
[----:B------:R-:W-:Y:S02]  /*45d0*/  UMOV UR5, UR9 ;  /* 0x0000000900057c82 */ /* 0x000fe40008000000 */
[----:B------:R-:W-:Y:S02]  /*45e0*/  USHF.R.U32.HI UR6, URZ, UR43, UR5 ;  /* 0x0000002bff067299 */ /* 0x000fe40008011605 */
[----:B------:R-:W-:Y:S02]  /*45f0*/  UIMAD.WIDE.U32 UR18, UR7, UR22, URZ ;  /* 0x00000016071272a5 */ /* 0x000fe4000f8e00ff */
[----:B------:R-:W-:Y:S02]  /*4600*/  USEL UR6, UR13, UR6, !UP2 ;  /* 0x000000060d067287 */ /* 0x000fe4000d000000 */
[----:B------:R-:W-:Y:S01]  /*4610*/  UISETP.NE.AND UP2, UPT, UR12, URZ, UPT ;  /* 0x000000ff0c00728c */ /* 0x000fe2000bf45270 */
[----:B------:R-:W-:Y:S01]  /*4620*/  UMOV UR5, UR11 ;  /* 0x0000000b00057c82 */ /* 0x000fe20008000000 */
[----:B------:R-:W-:Y:S02]  /*4630*/  UIMAD.WIDE.U32 UR10, UR6, UR22, URZ ;  /* 0x00000016060a72a5 */ /* 0x000fe4000f8e00ff */
[----:B------:R-:W-:Y:S03]  /*4640*/  USHF.R.U32.HI UR8, URZ, UR53, UR5 ;  /* 0x00000035ff087299 */ /* 0x000fe60008011605 */
[----:B------:R-:W-:Y:S02]  /*4650*/  UMOV UR5, UR17 ;  /* 0x0000001100057c82 */ /* 0x000fe40008000000 */
[----:B------:R-:W-:Y:S03]  /*4660*/  @UP1 USHF.R.U32.HI UR4, URZ, UR23, UR5 ;  /* 0x00000017ff041299 */ /* 0x000fe60008011605 */
[----:B------:R-:W-:Y:S01]  /*4670*/  UMOV UR5, UR19 ;  /* 0x0000001300057c82 */ /* 0x000fe20008000000 */
[----:B------:R-:W-:Y:S02]  /*4680*/  UIMAD UR4, UR41, UR4, URZ ;  /* 0x00000004290472a4 */ /* 0x000fe4000f8e02ff */
[----:B------:R-:W-:Y:S02]  /*4690*/  @UP1 USHF.R.U32.HI UR7, URZ, UR23, UR5 ;  /* 0x00000017ff071299 */ /* 0x000fe40008011605 */
[----:B------:R-:W-:Y:S02]  /*46a0*/  USEL UR5, UR14, UR8, !UP0 ;  /* 0x000000080e057287 */ /* 0x000fe4000c000000 */
[----:B------:R-:W-:Y:S02]  /*46b0*/  UIMAD UR8, UR41, UR7, URZ ;  /* 0x00000007290872a4 */ /* 0x000fe4000f8e02ff */
[----:B------:R-:W-:Y:S03]  /*46c0*/  UISETP.GE.AND UP0, UPT, UR6, UR4, UPT ;  /* 0x000000040600728c */ /* 0x000fe6000bf06270 */
[----:B------:R-:W-:Y:S01]  /*46d0*/  UMOV UR4, UR11 ;  /* 0x0000000b00047c82 */ /* 0x000fe20008000000 */
[----:B------:R-:W-:Y:S02]  /*46e0*/  UISETP.GE.OR UP0, UPT, UR5, UR8, UP0 ;  /* 0x000000080500728c */ /* 0x000fe40008706670 */
[----:B------:R-:W-:Y:S02]  /*46f0*/  USHF.R.U32.HI UR4, URZ, UR23, UR4 ;  /* 0x00000017ff047299 */ /* 0x000fe40008011604 */
[----:B------:R-:W-:Y:S02]  /*4700*/  UIMAD.WIDE.U32 UR8, UR5, UR22, URZ ;  /* 0x00000016050872a5 */ /* 0x000fe4000f8e00ff */
[----:B------:R-:W-:Y:S04]  /*4710*/  USEL UR10, UR6, UR4, !UP1 ;  /* 0x00000004060a7287 */ /* 0x000fe8000c800000 */
[----:B------:R-:W-:Y:S01]  /*4720*/  UIADD3 UR11, UPT, UPT, -UR10, URZ, URZ ;  /* 0x000000ff0a0b7290 */ /* 0x000fe2000fffe1ff */
[----:B------:R-:W-:Y:S02]  /*4730*/  @!UP0 UMOV UR4, UR9 ;  /* 0x0000000900048c82 */ /* 0x000fe40008000000 */
[----:B------:R-:W-:Y:S02]  /*4740*/  @!UP0 USHF.R.U32.HI UR4, URZ, UR23, UR4 ;  /* 0x00000017ff048299 */ /* 0x000fe40008011604 */
[----:B------:R-:W-:Y:S02]  /*4750*/  UIMAD UR8, UR41, UR11, UR6 ;  /* 0x0000000b290872a4 */ /* 0x000fe4000f8e0206 */
[----:B------:R-:W-:Y:S02]  /*4760*/  @!UP0 USEL UR4, UR5, UR4, !UP1 ;  /* 0x0000000405048287 */ /* 0x000fe4000c800000 */
[----:B------:R-:W-:Y:S02]  /*4770*/  UISETP.NE.AND UP1, UPT, UR20, URZ, UPT ;  /* 0x000000ff1400728c */ /* 0x000fe4000bf25270 */
[----:B------:R-:W-:Y:S02]  /*4780*/  @!UP0 UIMAD UR7, UR7, UR8, UR4 ;  /* 0x00000008070782a4 */ /* 0x000fe4000f8e0204 */
[----:B------:R-:W-:Y:S02]  /*4790*/  @!UP0 UIADD3 UR9, UPT, UPT, UR10, -UR4, URZ ;  /* 0x800000040a098290 */ /* 0x000fe4000fffe0ff */
[----:B------:R-:W-:Y:S02]  /*47a0*/  UIADD3 UR8, UPT, UPT, -UR6, URZ, URZ ;  /* 0x000000ff06087290 */ /* 0x000fe4000fffe1ff */
[----:B------:R-:W-:Y:S02]  /*47b0*/  UIADD3 UR4, UPT, UPT, -UR5, URZ, URZ ;  /* 0x000000ff05047290 */ /* 0x000fe4000fffe1ff */
[----:B------:R-:W-:Y:S03]  /*47c0*/  @!UP0 UIMAD UR6, UR9, UR41, UR5 ;  /* 0x00000029090682a4 */ /* 0x000fe6000f8e0205 */
[----:B------:R-:W-:Y:S01]  /*47d0*/  @!UP0 UMOV UR5, UR7 ;  /* 0x0000000700058c82 */ /* 0x000fe20008000000 */
[----:B------:R-:W-:Y:S02]  /*47e0*/  UIMAD UR7, UR15, UR4, UR14 ;  /* 0x000000040f0772a4 */ /* 0x000fe4000f8e020e */
[----:B------:R-:W-:Y:S02]  /*47f0*/  UIMAD UR4, UR54, UR8, UR13 ;  /* 0x00000008360472a4 */ /* 0x000fe4000f8e020d */
[----:B------:R-:W-:Y:S02]  /*4800*/  UIMAD UR14, UR5, UR15, UR7 ;  /* 0x0000000f050e72a4 */ /* 0x000fe4000f8e0207 */
[----:B------:R-:W-:Y:S11]  /*4810*/  UIMAD UR13, UR6, UR54, UR4 ;  /* 0x00000036060d72a4 */ /* 0x000ff6000f8e0204 */
[----:B------:R-:W-:Y:S01]  /*4820*/  @!UPT UIADD3 URZ, UPT, UPT, URZ, URZ, URZ ;  /* 0x000000fffffff290 */ /* 0x000fe2000fffe0ff */
.L_x_82:
[----:B------:R-:W3:Y:S01]  /*4830*/  @!UP4 LDCU.128 UR8, c[0x0][0xb10] ;  /* 0x00016200ff08c7ac */ /* 0x000ee20008000c00 */
[----:B------:R-:W-:Y:S02]  /*4840*/  ISETP.NE.U32.AND P0, PT, RZ, UR30, PT ;  /* 0x0000001eff007c0c */ /* 0x000fe4000bf05070 */
[----:B------:R-:W-:Y:S02]  /*4850*/  SHF.L.U32 R2, R11, 0x1f, RZ ;  /* 0x0000001f0b027819 */ /* 0x000fe400000006ff */
[----:B------:R-:W-:Y:S01]  /*4860*/  ISETP.NE.AND.EX P0, PT, RZ, UR31, PT, P0 ;  /* 0x0000001fff007c0c */ /* 0x000fe2000bf05300 */
[----:B------:R-:W4:Y:S01]  /*4870*/  @!UP4 LDCU UR5, c[0x0][0xb0c] ;  /* 0x00016180ff05c7ac */ /* 0x000f220008000800 */
[----:B---3--:R-:W-:Y:S07]  /*4880*/  UIMAD.WIDE.U32 UR6, UR14, UR8, URZ ;  /* 0x000000080e0672a5 */ /* 0x008fee000f8e00ff */
[----:B------:R-:W-:Y:S01]  /*4890*/  @!UP4 UMOV UR4, UR7 ;  /* 0x000000070004cc82 */ /* 0x000fe20008000000 */
[----:B----4-:R-:W-:Y:S02]  /*48a0*/  @!UP4 UISETP.NE.AND UP0, UPT, UR5, 0x1, UPT ;  /* 0x000000010500c88c */ /* 0x010fe4000bf05270 */
[----:B------:R-:W-:Y:S02]  /*48b0*/  @!UP4 USHF.R.U32.HI UR4, URZ, UR9, UR4 ;  /* 0x00000009ff04c299 */ /* 0x000fe40008011604 */
[----:B------:R-:W-:Y:S02]  /*48c0*/  UIMAD.WIDE.U32 UR6, UR13, UR11, URZ ;  /* 0x0000000b0d0672a5 */ /* 0x000fe4000f8e00ff */
[----:B------:R-:W-:Y:S02]  /*48d0*/  @!UP4 USEL UR8, UR14, UR4, !UP0 ;  /* 0x000000040e08c287 */ /* 0x000fe4000c000000 */
[----:B------:R-:W-:Y:S03]  /*48e0*/  @!UP4 UISETP.NE.AND UP0, UPT, UR10, 0x1, UPT ;  /* 0x000000010a00c88c */ /* 0x000fe6000bf05270 */
[----:B------:R-:W-:Y:S02]  /*48f0*/  @!UP4 UMOV UR6, UR7 ;  /* 0x000000070006cc82 */ /* 0x000fe40008000000 */
[----:B------:R-:W3:Y:S02]  /*4900*/  @!UP4 LDCU UR4, c[0x0][0xb20] ;  /* 0x00016400ff04c7ac */ /* 0x000ee40008000800 */
[----:B---3--:R-:W-:Y:S04]  /*4910*/  @!UP4 USHF.R.U32.HI UR6, URZ, UR4, UR6 ;  /* 0x00000004ff06c299 */ /* 0x008fe80008011606 */
[----:B------:R-:W-:Y:S04]  /*4920*/  @!UP4 USEL UR6, UR13, UR6, !UP0 ;  /* 0x000000060d06c287 */ /* 0x000fe8000c000000 */
[----:B------:R-:W-:Y:S02]  /*4930*/  @!UP4 UIADD3 UR4, UPT, UPT, -UR8, UR6, URZ ;  /* 0x000000060804c290 */ /* 0x000fe4000fffe1ff */
[----:B------:R-:W-:Y:S02]  /*4940*/  @!UP4 UIADD3 UR6, UPT, UPT, UR8, -UR6, URZ ;  /* 0x800000060806c290 */ /* 0x000fe4000fffe0ff */
[----:B------:R-:W-:Y:S02]  /*4950*/  @!UP4 UIMAD UR14, UR4, UR5, UR14 ;  /* 0x00000005040ec2a4 */ /* 0x000fe4000f8e020e */
[----:B------:R-:W-:Y:S01]  /*4960*/  @!UP4 UIMAD UR13, UR6, UR10, UR13 ;  /* 0x0000000a060dc2a4 */ /* 0x000fe2000f8e020d */
[----:B------:R-:W-:Y:S11]  /*4970*/  BRA.U UP1, `(.L_x_83) ;  /* 0x0000000101107547 */ /* 0x000ff6000b800000 */
[----:B------:R-:W-:Y:S04]  /*4980*/  MOV R3, UR42 ;  /* 0x0000002a00037c02 */ /* 0x000fe80008000f00 */
[----:B------:R-:W-:Y:S04]  /*4990*/  SHF.L.U32 R3, R3, 0x1f, RZ ;  /* 0x0000001f03037819 */ /* 0x000fe800000006ff */
[----:B------:R-:W3:Y:S02]  /*49a0*/  SYNCS.PHASECHK.TRANS64.TRYWAIT P1, [UR21+0xa8], R3 ;  /* 0x0000a803ff0075a7 */ /* 0x000ee40008021115 */
[----:B---3--:R-:W-:Y:S05]  /*49b0*/  @!P1 BRA `(.L_x_84) ;  /* 0x0000003c00289947 */ /* 0x008fea0003800000 */
.L_x_83:
[----:B------:R-:W-:Y:S05]  /*49c0*/  BRA.U !UP6, `(.L_x_85) ;  /* 0x000000010e387547 */ /* 0x000fea000b800000 */
[----:B------:R-:W-:Y:S01]  /*49d0*/  UPLOP3.LUT UP2, UPT, UPT, UPT, UP5, 0x80, 0x8 ;  /* 0x000000000008789c */ /* 0x000fe20003f4f050 */
[----:B------:R-:W-:Y:S01]  /*49e0*/  HFMA2 R117, -RZ, RZ, 0, 5.9604644775390625e-08 ;  /* 0x00000001ff757431 */ /* 0x000fe200000001ff */
[----:B------:R-:W2:Y:S04]  /*49f0*/  LDCU.64 UR8, c[0x0][0x358] ;  /* 0x00006b00ff0877ac */ /* 0x000ea80008000a00 */
[----:B------:R-:W-:Y:S05]  /*4a00*/  PLOP3.LUT P1, PT, PT, PT, UP2, 0x80, 0x8 ;  /* 0x000000000008781c */ /* 0x000fea0003f2f028 */
[----:B------:R-:W3:Y:S01]  /*4a10*/  @UP2 LDCU.64 UR4, c[0x0][0x888] ;  /* 0x00011100ff0427ac */ /* 0x000ee20008000a00 */
[----:B------:R-:W-:Y:S04]  /*4a20*/  @UP2 UIMAD UR6, UR36, UR30, URZ ;  /* 0x0000001e240622a4 */ /* 0x000fe8000f8e02ff */
[----:B---3--:R-:W-:Y:S06]  /*4a30*/  @UP2 UIMAD.WIDE UR4, UR6, 0x4, UR4 ;  /* 0x00000004060428a5 */ /* 0x008fec000f8e0204 */
[----:B------:R-:W-:Y:S02]  /*4a40*/  IMAD.U32 R4, RZ, RZ, UR4 ;  /* 0x00000004ff047e24 */ /* 0x000fe4000f8e00ff */
[----:B------:R-:W-:Y:S05]  /*4a50*/  IMAD.U32 R5, RZ, RZ, UR5 ;  /* 0x00000005ff057e24 */ /* 0x000fea000f8e00ff */
[----:B--2---:R-:W2:Y:S02]  /*4a60*/  @P1 LDG.E R0, desc[UR8][R4.64] ;  /* 0x0000000804001981 */ /* 0x004ea4000c1e1900 */
[----:B--2---:R-:W-:Y:S01]  /*4a70*/  @P1 R2UR UR45, R0 ;  /* 0x00000000002d12ca */ /* 0x004fe200000e0000 */
[----:B------:R-:W-:Y:S05]  /*4a80*/  IMAD.MOV.U32 R0, RZ, RZ, 0x1 ;  /* 0x00000001ff007424 */ /* 0x000fea00078e00ff */
[----:B------:R-:W-:Y:S08]  /*4a90*/  @!P1 PRMT R117, R0, 0x7610, R117 ;  /* 0x0000761000759816 */ /* 0x000ff00000000075 */
[----:B------:R-:W3:Y:S02]  /*4aa0*/  @!UP2 LDCU UR45, c[0x0][0x880] ;  /* 0x00011000ff2da7ac */ /* 0x000ee40008000800 */
.L_x_85:
[----:B---3--:R-:W-:Y:S01]  /*4ab0*/  @!P0 ISETP.EQ.AND P2, PT, RZ, UR45, PT ;  /* 0x0000002dff008c0c */ /* 0x008fe2000bf42270 */
[----:B------:R-:W-:Y:S01]  /*4ac0*/  @!UPT UIADD3 URZ, UPT, UPT, URZ, URZ, URZ ;  /* 0x000000fffffff290 */ /* 0x000fe2000fffe0ff */
[----:B------:R-:W-:Y:S11]  /*4ad0*/  @!P0 BRA `(.L_x_86) ;  /* 0x0000000000148947 */ /* 0x000ff60003800000 */
[----:B------:R-:W-:Y:S02]  /*4ae0*/  LOP3.LUT P0, RZ, R117, 0xff, RZ, 0xc0, !PT ;  /* 0x000000ff75ff7812 */ /* 0x000fe4000780c0ff */
[----:B------:R-:W-:Y:S04]  /*4af0*/  PLOP3.LUT P2, PT, PT, PT, UP2, 0x80, 0x8 ;  /* 0x000000000008781c */ /* 0x000fe80003f4f028 */
[----:B------:R-:W-:Y:S07]  /*4b00*/  PLOP3.LUT P2, PT, P2, PT, PT, 0x8, 0x80 ;  /* 0x000000000080781c */ /* 0x000fee000174e170 */
[----:B------:R-:W-:Y:S11]  /*4b10*/  @P0 ISETP.EQ.AND P2, PT, RZ, UR45, PT ;  /* 0x0000002dff000c0c */ /* 0x000ff6000bf42270 */
[----:B------:R-:W-:Y:S02]  /*4b20*/  @!UPT UIADD3 URZ, UPT, UPT, URZ, URZ, URZ ;  /* 0x000000fffffff290 */ /* 0x000fe4000fffe0ff */
.L_x_86:
[----:B------:R-:W3:Y:S01]  /*4b30*/  SYNCS.PHASECHK.TRANS64.TRYWAIT P0, [UR21+0x98], R2 ;  /* 0x00009802ff0075a7 */ /* 0x000ee20008001115 */
[----:B------:R-:W-:Y:S02]  /*4b40*/  ELECT P1, URZ, PT ;  /* 0x0000000000ff782f */ /* 0x000fe40003820000 */
[----:B------:R-:W-:Y:S01]  /*4b50*/  IADD3 R10, PT, PT, R10, 0x1, RZ ;  /* 0x000000010a0a7810 */ /* 0x000fe20007ffe0ff */
[----:B---3--:R-:W-:Y:S10]  /*4b60*/  @!P0 BRA `(.L_x_87) ;  /* 0x0000003800d48947 */ /* 0x008ff40003800000 */
.L_x_149:
[----:B------:R-:W-:Y:S01]  /*4b70*/  PLOP3.LUT P1, PT, P2, P1, PT, 0xf2, 0x2f ;  /* 0x00000000002f781c */ /* 0x000fe20001723e72 */
[----:B------:R-:W-:Y:S01]  /*4b80*/  UMOV UR6, 0x0 ;  /* 0x0000000000067882 */ /* 0x000fe20000000000 */
[----:B------:R-:W-:Y:S01]  /*4b90*/  UMOV UR7, 0x10000000 ;  /* 0x1000000000077882 */ /* 0x000fe20000000000 */
[----:B------:R-:W-:Y:S01]  /*4ba0*/  UMOV UR12, UR36 ;  /* 0x00000024000c7c82 */ /* 0x000fe20008000000 */
[----:B------:R-:W-:Y:S01]  /*4bb0*/  UMOV UR20, UR36 ;  /* 0x0000002400147c82 */ /* 0x000fe20008000000 */
[----:B------:R-:W-:Y:S01]  /*4bc0*/  UMOV UR28, UR36 ;  /* 0x00000024001c7c82 */ /* 0x000fe20008000000 */
[----:B------:R-:W-:Y:S02]  /*4bd0*/  R2UR UR44, R119 ;  /* 0x00000000772c72ca */ /* 0x000fe400000e0000 */
[----:B------:R-:W-:Y:S05]  /*4be0*/  LOP3.LUT R11, R11, 0x1, RZ, 0x3c, !PT ;  /* 0x000000010b0b7812 */ /* 0x000fea00078e3cff */
[----:B--2---:R-:W-:Y:S01]  /*4bf0*/  @!P1 IADD3 R2, P0, PT, R12, 0x580, RZ ;  /* 0x000005800c029810 */ /* 0x004fe20007f1e0ff */
[----:B------:R-:W-:Y:S01]  /*4c00*/  VOTEU.ALL UP0, P1 ;  /* 0x0000000000ff7886 */ /* 0x000fe20000800000 */
[----:B------:R-:W-:Y:S02]  /*4c10*/  VOTEU.ALL UP1, P1 ;  /* 0x0000000000ff7886 */ /* 0x000fe40000820000 */
[----:B------:R-:W-:Y:S01]  /*4c20*/  @!P1 R2UR UR5, R2 ;  /* 0x00000000020592ca */ /* 0x000fe200000e0000 */
[----:B------:R-:W-:Y:S01]  /*4c30*/  @!P1 IMAD.X R0, RZ, RZ, R13, P0 ;  /* 0x000000ffff009224 */ /* 0x000fe200000e060d */
[----:B------:R-:W-:Y:S01]  /*4c40*/  @!UP0 USHF.L.U32 UR35, UR48, 0x6, URZ ;  /* 0x0000000630238899 */ /* 0x000fe200080006ff */
[----:B------:R-:W-:Y:S01]  /*4c50*/  ISETP.NE.AND P0, PT, R10, 0x2, PT ;  /* 0x000000020a00780c */ /* 0x000fe20003f05270 */
[----:B------:R-:W-:Y:S02]  /*4c60*/  @!UP0 UIMAD UR34, UR49, 0x70, URZ ;  /* 0x00000070312288a4 */ /* 0x000fe4000f8e02ff */
[----:B------:R-:W-:Y:S01]  /*4c70*/  @!P1 R2UR UR4, R0 ;  /* 0x00000000000492ca */ /* 0x000fe200000e0000 */
[----:B------:R-:W-:Y:S01]  /*4c80*/  @!UP0 UIADD3 UR32, UPT, UPT, UR21, 0x180, URZ ;  /* 0x0000018015208890 */ /* 0x000fe2000fffe0ff */
[----:B------:R-:W-:Y:S01]  /*4c90*/  SEL R0, RZ, 0x1, P0 ;  /* 0x00000001ff007807 */ /* 0x000fe20000000000 */
[----:B------:R-:W-:Y:S01]  /*4ca0*/  @!UP0 UIADD3 UR33, UPT, UPT, UR21, 0x90, URZ ;  /* 0x0000009015218890 */ /* 0x000fe2000fffe0ff */
[----:B------:R-:W-:Y:S01]  /*4cb0*/  SEL R10, R10, RZ, P0 ;  /* 0x000000ff0a0a7207 */ /* 0x000fe20000000000 */
[----:B------:R-:W-:Y:S01]  /*4cc0*/  @!UP0 UIADD3 UR8, UPT, UPT, UR21, 0x580, URZ ;  /* 0x0000058015088890 */ /* 0x000fe2000fffe0ff */
[----:B------:R-:W-:Y:S01]  /*4cd0*/  LOP3.LUT R9, R9, R0, RZ, 0x3c, !PT ;  /* 0x0000000009097212 */ /* 0x000fe200078e3cff */
[----:B------:R-:W-:Y:S01]  /*4ce0*/  IMAD.U32 R2, RZ, RZ, UR5 ;  /* 0x00000005ff027e24 */ /* 0x000fe2000f8e00ff */
[----:B------:R-:W-:Y:S02]  /*4cf0*/  @!UP0 UIADD3 UR10, UPT, UPT, UR34, 0x10, URZ ;  /* 0x00000010220a8890 */ /* 0x000fe4000fffe0ff */
[----:B------:R-:W-:Y:S01]  /*4d00*/  UMOV UR9, UR33 ;  /* 0x0000002100097c82 */ /* 0x000fe20008000000 */
[----:B------:R-:W-:Y:S01]  /*4d10*/  UMOV UR11, UR35 ;  /* 0x00000023000b7c82 */ /* 0x000fe20008000000 */
[----:B------:R-:W-:Y:S01]  /*4d20*/  @!UP0 UIADD3 UR16, UPT, UPT, UR21, 0x980, URZ ;  /* 0x0000098015108890 */ /* 0x000fe2000fffe0ff */
[----:B------:R-:W-:Y:S01]  /*4d30*/  IMAD.U32 R3, RZ, RZ, UR4 ;  /* 0x00000004ff037e24 */ /* 0x000fe2000f8e00ff */
[----:B------:R-:W-:Y:S01]  /*4d40*/  @!P1 R2UR UR4, R2 ;  /* 0x00000000020492ca */ /* 0x000fe200000e0000 */
[----:B------:R-:W-:Y:S01]  /*4d50*/  @!UP0 UIADD3 UR18, UPT, UPT, UR34, 0x20, URZ ;  /* 0x0000002022128890 */ /* 0x000fe2000fffe0ff */
[----:B------:R-:W-:Y:S02]  /*4d60*/  UMOV UR17, UR33 ;  /* 0x0000002100117c82 */ /* 0x000fe40008000000 */
[----:B------:R-:W-:Y:S01]  /*4d70*/  @!P1 R2UR UR5, R3 ;  /* 0x00000000030592ca */ /* 0x000fe200000e0000 */
[----:B------:R-:W-:Y:S01]  /*4d80*/  UMOV UR19, UR35 ;  /* 0x0000002300137c82 */ /* 0x000fe20008000000 */
[----:B------:R-:W-:Y:S02]  /*4d90*/  @!UP0 UIADD3 UR24, UPT, UPT, UR21, 0xd80, URZ ;  /* 0x00000d8015188890 */ /* 0x000fe4000fffe0ff */
[----:B------:R-:W-:Y:S01]  /*4da0*/  @!UP0 UIADD3 UR26, UPT, UPT, UR34, 0x30, URZ ;  /* 0x00000030221a8890 */ /* 0x000fe2000fffe0ff */
[----:B------:R-:W-:Y:S01]  /*4db0*/  UMOV UR25, UR33 ;  /* 0x0000002100197c82 */ /* 0x000fe20008000000 */
[----:B------:R-:W-:Y:S01]  /*4dc0*/  UMOV UR27, UR35 ;  /* 0x00000023001b7c82 */ /* 0x000fe20008000000 */
[----:B------:R-:W-:Y:S02]  /*4dd0*/  UIADD3 UR49, UPT, UPT, UR13, UR61, URZ ;  /* 0x0000003d0d317290 */ /* 0x000fe4000fffe0ff */
[----:B------:R-:W-:Y:S04]  /*4de0*/  UIADD3 UR48, UPT, UPT, UR14, UR44, URZ ;  /* 0x0000002c0e307290 */ /* 0x000fe8000fffe0ff */
[----:B------:R2:W-:Y:S01]  /*4df0*/  @!UP1 UTMALDG.3D [UR32], [UR4], desc[UR6] ;  /* 0x00000620040095b4 */ /* 0x0005e20008011000 */
[----:B------:R-:W-:Y:S05]  /*4e00*/  VOTEU.ALL UP1, P1 ;  /* 0x0000000000ff7886 */ /* 0x000fea0000820000 */
[----:B------:R3:W-:Y:S01]  /*4e10*/  @!UP1 UTMALDG.3D [UR8], [UR4], desc[UR6] ;  /* 0x00000608040095b4 */ /* 0x0007e20008011000 */
[----:B------:R-:W-:Y:S05]  /*4e20*/  VOTEU.ALL UP1, P1 ;  /* 0x0000000000ff7886 */ /* 0x000fea0000820000 */
[----:B------:R4:W-:Y:S01]  /*4e30*/  @!UP1 UTMALDG.3D [UR16], [UR4], desc[UR6] ;  /* 0x00000610040095b4 */ /* 0x0009e20008011000 */
[----:B------:R-:W-:Y:S05]  /*4e40*/  VOTEU.ALL UP1, P1 ;  /* 0x0000000000ff7886 */ /* 0x000fea0000820000 */
[----:B------:R-:W-:Y:S01]  /*4e50*/  @!UP1 UTMALDG.3D [UR24], [UR4], desc[UR6] ;  /* 0x00000618040095b4 */ /* 0x000fe20008011000 */
[----:B------:R-:W-:Y:S01]  /*4e60*/  VOTEU.ALL UP1, P1 ;  /* 0x0000000000ff7886 */ /* 0x000fe20000820000 */
[----:B--2---:R-:W-:Y:S01]  /*4e70*/  UMOV UR36, UR29 ;  /* 0x0000001d00247c82 */ /* 0x004fe20008000000 */
[----:B---3--:R-:W-:Y:S02]  /*4e80*/  @!UP0 UIADD3 UR8, UPT, UPT, UR21, 0x1180, URZ ;  /* 0x0000118015088890 */ /* 0x008fe4000fffe0ff */
[----:B------:R-:W-:Y:S02]  /*4e90*/  @!UP0 UIADD3 UR10, UPT, UPT, UR34, 0x40, URZ ;  /* 0x00000040220a8890 */ /* 0x000fe4000fffe0ff */
[----:B----4-:R-:W-:Y:S02]  /*4ea0*/  @!UP0 UIADD3 UR16, UPT, UPT, UR21, 0x1580, URZ ;  /* 0x0000158015108890 */ /* 0x010fe4000fffe0ff */
[----:B------:R-:W-:Y:S05]  /*4eb0*/  @!UP0 UIADD3 UR18, UPT, UPT, UR34, 0x50, URZ ;  /* 0x0000005022128890 */ /* 0x000fea000fffe0ff */
[----:B------:R2:W-:Y:S01]  /*4ec0*/  @!UP1 UTMALDG.3D [UR8], [UR4], desc[UR6] ;  /* 0x00000608040095b4 */ /* 0x0005e20008011000 */
[----:B------:R-:W-:Y:S02]  /*4ed0*/  UPLOP3.LUT UP1, UPT, UPT, UPT, UPT, 0x80, 0x8 ;  /* 0x000000000008789c */ /* 0x000fe40003f2f070 */
[----:B--2---:R-:W-:Y:S02]  /*4ee0*/  @!UP0 UIADD3 UR8, UPT, UPT, UR21, 0x1980, URZ ;  /* 0x0000198015088890 */ /* 0x004fe4000fffe0ff */
[----:B------:R-:W-:Y:S01]  /*4ef0*/  @!UP0 UIADD3 UR10, UPT, UPT, UR34, 0x60, URZ ;  /* 0x00000060220a8890 */ /* 0x000fe2000fffe0ff */
[----:B------:R-:W-:Y:S05]  /*4f00*/  VOTEU.ALL UP0, P1 ;  /* 0x0000000000ff7886 */ /* 0x000fea0000800000 */
[----:B------:R2:W-:Y:S01]  /*4f10*/  @!UP0 UTMALDG.3D [UR16], [UR4], desc[UR6] ;  /* 0x00000610040085b4 */ /* 0x0005e20008011000 */
[----:B------:R-:W-:Y:S05]  /*4f20*/  VOTEU.ALL UP0, P1 ;  /* 0x0000000000ff7886 */ /* 0x000fea0000800000 */
[----:B------:R2:W-:Y:S01]  /*4f30*/  @!UP0 UTMALDG.3D [UR8], [UR4], desc[UR6] ;  /* 0x00000608040085b4 */ /* 0x0005e20008011000 */
[----:B------:R2:W-:Y:S01]  /*4f40*/  @!P1 SYNCS.ARRIVE.TRANS64.RED.A0TR RZ, [UR21+0x90], R8 ;  /* 0x00009008ffff99a7 */ /* 0x0005e20008300415 */
[----:B------:R-:W-:Y:S01]  /*4f50*/  SYNCS.ARRIVE.TRANS64.RED.A1T0 RZ, [UR50], RZ ;  /* 0x000000ffffff79a7 */ /* 0x000fe20008100432 */
[----:B------:R-:W-:Y:S05]  /*4f60*/  BRA.U UP3, `(.L_x_88) ;  /* 0xfffffff103f47547 */ /* 0x000fea000b83ffff */
[----:B------:R-:W-:Y:S07]  /*4f70*/  MOV R0, UR21 ;  /* 0x0000001500007c02 */ /* 0x000fee0008000f00 */
.L_x_89:
[----:B---3--:R-:W-:-:S04]  /*4f80*/  SHF.L.U32 R2, R11, 0x1f, RZ ;  /* 0x0000001f0b027819 */ /* 0x008fc800000006ff */
[----:B------:R3:W4:Y:S03]  /*4f90*/  SYNCS.PHASECHK.TRANS64.TRYWAIT P0, [R0+URZ+0x98], R2 ;  /* 0x00009802000075a7 */ /* 0x00072600080011ff */
[----:B----4-:R-:W-:Y:S05]  /*4fa0*/  @!P0 NANOSLEEP.SYNCS 0x989680 ;  /* 0x009896800000895d */ /* 0x010fea0003900000 */
[----:B------:R-:W4:Y:S02]  /*4fb0*/  @!P0 SYNCS.PHASECHK.TRANS64 P0, [R0+URZ+0x98], R2 ;  /* 0x00009802000085a7 */ /* 0x000f2400080010ff */
[----:B-12-4-:R-:W-:Y:S05]  /*4fc0*/  @P0 EXIT ;  /* 0x000000000000094d */ /* 0x016fea0003800000 */
[----:B------:R-:W-:Y:S05]  /*4fd0*/  BRA `(.L_x_89) ;  /* 0xfffffffc00e87947 */ /* 0x000fea000383ffff */
.L_x_80:
[----:B------:R-:W-:-:S06]  /*4fe0*/  UISETP.GE.AND UP0, UPT, UR20, 0x4, UPT ;  /* 0x000000041400788c */ /* 0x000fcc000bf06270 */
[----:B------:R-:W-:-:S13]  /*4ff0*/  PLOP3.LUT P0, PT, PT, PT, UP0, 0x80, 0x8 ;  /* 0x000000000008781c */ /* 0x000fda0003f0f008 */
[----:B-1----:R-:W-:Y:S05]  /*5000*/  @!P0 EXIT ;  /* 0x000000000000894d */ /* 0x002fea0003800000 */
[----:B------:R-:W-:Y:S01]  /*5010*/  BAR.SYNC.DEFER_BLOCKING 0x6, 0xa0 ;  /* 0x0182800000007b1d */ /* 0x000fe20000010000 */
[--C-:B------:R-:W-:Y:S01]  /*5020*/  SHF.R.U32.HI R116, RZ, 0x4, R125.reuse ;  /* 0x00000004ff747819 */ /* 0x100fe2000001167d */
[C---:B------:R-:W-:Y:S01]  /*5030*/  IMAD.U32 R2, R125.reuse, 0x10000, RZ ;  /* 0x000100007d027824 */ /* 0x040fe200078e00ff */
[----:B------:R-:W-:Y:S01]  /*5040*/  CS2R R122, SRZ ;  /* 0x00000000007a7805 */ /* 0x000fe2000001ff00 */
[----:B------:R-:W-:Y:S01]  /*5050*/  IMAD.SHL.U32 R3, R125, 0x10, RZ ;  /* 0x000000107d037824 */ /* 0x000fe200078e00ff */
[----:B------:R-:W-:Y:S01]  /*5060*/  LOP3.LUT R116, R116, 0x1, RZ, 0xc0, !PT ;  /* 0x0000000174747812 */ /* 0x000fe200078ec0ff */
[----:B------:R-:W-:Y:S02]  /*5070*/  UMOV UR46, 0x400 ;  /* 0x00000400002e7882 */ /* 0x000fe40000000000 */
[----:B------:R-:W1:Y:S01]  /*5080*/  LDC.64 R114, c[0x0][0x8b0] ;  /* 0x00022c00ff727b82 */ /* 0x000e620000000a00 */
[----:B------:R-:W-:Y:S01]  /*5090*/  ULEA UR46, UR50, UR46, 0x18 ;  /* 0x0000002e322e7291 */ /* 0x000fe2000f8ec0ff */
[----:B------:R-:W-:Y:S01]  /*50a0*/  LOP3.LUT R3, R3, 0xf0, RZ, 0xc0, !PT ;  /* 0x000000f003037812 */ /* 0x000fe200078ec0ff */
[----:B------:R-:W-:Y:S01]  /*50b0*/  IMAD.MOV.U32 R124, RZ, RZ, RZ ;  /* 0x000000ffff7c7224 */ /* 0x000fe200078e00ff */
[----:B------:R-:W-:Y:S01]  /*50c0*/  LOP3.LUT R116, R116, 0x60, R125, 0xf8, !PT ;  /* 0x0000006074747812 */ /* 0x000fe200078ef87d */
[----:B------:R-:W-:Y:S01]  /*50d0*/  IMAD.MOV.U32 R121, RZ, RZ, RZ ;  /* 0x000000ffff797224 */ /* 0x000fe200078e00ff */
[----:B------:R-:W-:Y:S01]  /*50e0*/  LOP3.LUT R2, R2, 0x600000, RZ, 0xc0, !PT ;  /* 0x0060000002027812 */ /* 0x000fe200078ec0ff */
[----:B------:R-:W2:Y:S01]  /*50f0*/  LDCU UR59, c[0x0][0x370] ;  /* 0x00006e00ff3b77ac */ /* 0x000ea20008000800 */
[----:B------:R-:W3:Y:S01]  /*5100*/  LDC.64 R112, c[0x0][0x8a8] ;  /* 0x00022a00ff707b82 */ /* 0x000ee20000000a00 */
[----:B------:R-:W-:Y:S01]  /*5110*/  IMAD R116, R116, 0x8, R3 ;  /* 0x0000000874747824 */ /* 0x000fe200078e0203 */
[----:B------:R-:W-:Y:S01]  /*5120*/  LOP3.LUT R125, R125, 0x60, RZ, 0xc0, !PT ;  /* 0x000000607d7d7812 */ /* 0x000fe200078ec0ff */
[----:B------:R-:W4:Y:S01]  /*5130*/  LDCU UR44, c[0x0][0xb0c] ;  /* 0x00016180ff2c77ac */ /* 0x000f220008000800 */
[----:B------:R-:W1:Y:S01]  /*5140*/  LDCU UR40, c[0x0][0xb30] ;  /* 0x00016600ff2877ac */ /* 0x000e620008000800 */
[----:B------:R-:W2:Y:S01]  /*5150*/  LDS R0, [UR46+0x160] ;  /* 0x0001602eff007984 */ /* 0x000ea20008000800 */
[----:B------:R-:W1:Y:S01]  /*5160*/  LDCU.64 UR56, c[0x0][0x888] ;  /* 0x00011100ff3877ac */ /* 0x000e620008000a00 */
[----:B------:R-:W1:Y:S01]  /*5170*/  LDCU.64 UR42, c[0x0][0xb28] ;  /* 0x00016500ff2a77ac */ /* 0x000e620008000a00 */
[----:B------:R-:W1:Y:S01]  /*5180*/  LDCU.64 UR62, c[0x0][0x890] ;  /* 0x00011200ff3e77ac */ /* 0x000e620008000a00 */
[----:B------:R-:W1:Y:S01]  /*5190*/  LDCU.128 UR52, c[0x0][0xb10] ;  /* 0x00016200ff3477ac */ /* 0x000e620008000c00 */
[----:B------:R-:W1:Y:S01]  /*51a0*/  LDCU UR58, c[0x0][0x374] ;  /* 0x00006e80ff3a77ac */ /* 0x000e620008000800 */
[----:B------:R-:W-:Y:S01]  /*51b0*/  UMOV UR39, URZ ;  /* 0x000000ff00277c82 */ /* 0x000fe20008000000 */
[----:B-12-4-:R-:W-:-:S07]  /*51c0*/  IMAD.IADD R2, R0, 0x1, R2 ;  /* 0x0000000100027824 */ /* 0x016fce00078e0202 */
.L_x_108:
[----:B------:R-:W-:Y:S02]  /*51d0*/  LEA R8, R121, UR46, 0x3 ;  /* 0x0000002e79087c11 */ /* 0x000fe4000f8e18ff */
[----:B------:R-:W-:Y:S02]  /*51e0*/  SHF.L.U32 R0, R123, 0x1f, RZ ;  /* 0x0000001f7b007819 */ /* 0x000fe400000006ff */
[----:B-1----:R-:W-:Y:S02]  /*51f0*/  LEA R4, R121, UR46, 0x4 ;  /* 0x0000002e79047c11 */ /* 0x002fe4000f8e20ff */
[----:B------:R-:W1:Y:S02]  /*5200*/  SYNCS.PHASECHK.TRANS64.TRYWAIT P0, [R8+URZ+0xb0], R0 ;  /* 0x0000b000080075a7 */ /* 0x000e6400080011ff */
[----:B-12---:R-:W-:Y:S05]  /*5210*/  @!P0 BRA `(.L_x_90) ;  /* 0x0000003400408947 */ /* 0x006fea0003800000 */
.L_x_150:
[----:B------:R-:W2:Y:S01]  /*5220*/  LDS.128 R4, [R4+0x140] ;  /* 0x0001400004047984 */ /* 0x000ea20000000c00 */
[----:B------:R-:W-:Y:S01]  /*5230*/  UISETP.GE.AND UP0, UPT, UR41, 0x1, UPT ;  /* 0x000000012900788c */ /* 0x000fe2000bf06270 */
[----:B------:R-:W-:Y:S01]  /*5240*/  @!PT LDS RZ, [RZ] ;  /* 0x00000000fffff984 */ /* 0x000fe20000000800 */
[----:B------:R-:W-:Y:S01]  /*5250*/  @!PT LDS RZ, [RZ] ;  /* 0x00000000fffff984 */ /* 0x000fe20000000800 */
[----:B------:R-:W-:Y:S01]  /*5260*/  @!PT LDS RZ, [RZ] ;  /* 0x00000000fffff984 */ /* 0x000fe20000000800 */
[----:B------:R-:W-:Y:S01]  /*5270*/  @!PT LDS RZ, [RZ] ;  /* 0x00000000fffff984 */ /* 0x000fe20000000800 */
[----:B------:R4:W-:Y:S06]  /*5280*/  MEMBAR.ALL.CTA ;  /* 0x0000000000007992 */ /* 0x0009ec0000008000 */
[----:B----4-:R-:W4:Y:S01]  /*5290*/  FENCE.VIEW.ASYNC.S ;  /* 0x00000000000073c6 */ /* 0x010f220000000000 */
[----:B--2---:R-:W-:Y:S11]  /*52a0*/  LOP3.LUT P0, RZ, R6, 0x1, RZ, 0xc0, !PT ;  /* 0x0000000106ff7812 */ /* 0x004ff6000780c0ff */
[----:B------:R-:W-:Y:S02]  /*52b0*/  @!UPT UIADD3 URZ, UPT, UPT, URZ, URZ, URZ ;  /* 0x000000fffffff290 */ /* 0x000fe4000fffe0ff */
[----:B----4-:R-:W-:Y:S01]  /*52c0*/  VOTEU.ANY UP1, P0 ;  /* 0x0000000000ff7886 */ /* 0x010fe20000020100 */
[----:B------:R-:W-:Y:S01]  /*52d0*/  PLOP3.LUT P0, PT, PT, PT, UP1, 0x80, 0x8 ;  /* 0x000000000008781c */ /* 0x000fe20003f0f018 */
[----:B------:R-:W-:Y:S11]  /*52e0*/  UP2UR UR51, UPR, URZ, 0x2 ;  /* 0x00000002ff337883 */ /* 0x000ff60008000000 */
[----:B------:R-:W-:Y:S01]  /*52f0*/  @!UPT UIADD3 URZ, UPT, UPT, URZ, URZ, URZ ;  /* 0x000000fffffff290 */ /* 0x000fe2000fffe0ff */
[----:B-1----:R-:W-:Y:S02]  /*5300*/  @P0 SHF.R.U32.HI R0, RZ, 0x10, R5 ;  /* 0x00000010ff000819 */ /* 0x002fe40000011605 */
        /* <DEDUP_REMOVED lines=12> */
[----:B------:R-:W2:Y:S01]  /*53d0*/  LDCU UR12, c[0x0][0xb20] ;  /* 0x00016400ff0c77ac */ /* 0x000ea20008000800 */
[----:B------:R-:W-:Y:S02]  /*53e0*/  UIMAD.WIDE.U32 UR4, UR58, UR55, URZ ;  /* 0x000000373a0472a5 */ /* 0x000fe4000f8e00ff */
[----:B------:R-:W-:Y:S02]  /*53f0*/  UIMAD.WIDE.U32 UR6, UR59, UR52, URZ ;  /* 0x000000343b0672a5 */ /* 0x000fe4000f8e00ff */
[----:B------:R-:W-:Y:S02]  /*5400*/  UISETP.NE.AND UP0, UPT, UR54, 0x1, UPT ;  /* 0x000000013600788c */ /* 0x000fe4000bf05270 */
[----:B------:R-:W-:Y:S02]  /*5410*/  UIMAD.WIDE.U32 UR8, UR37, UR55, URZ ;  /* 0x00000037250872a5 */ /* 0x000fe4000f8e00ff */
[----:B------:R-:W-:Y:S02]  /*5420*/  UISETP.NE.AND UP1, UPT, UR44, 0x1, UPT ;  /* 0x000000012c00788c */ /* 0x000fe4000bf25270 */
[----:B------:R-:W-:Y:S02]  /*5430*/  UIMAD.WIDE.U32 UR10, UR38, UR52, URZ ;  /* 0x00000034260a72a5 */ /* 0x000fe4000f8e00ff */
[----:B------:R-:W-:Y:S01]  /*5440*/  UISETP.NE.AND UP2, UPT, UR41, 0x1, UPT ;  /* 0x000000012900788c */ /* 0x000fe2000bf45270 */
[----:B------:R-:W-:Y:S02]  /*5450*/  UMOV UR4, UR5 ;  /* 0x0000000500047c82 */ /* 0x000fe40008000000 */
[----:B--2---:R-:W-:Y:S03]  /*5460*/  USHF.R.U32.HI UR5, URZ, UR12, UR4 ;  /* 0x0000000cff057299 */ /* 0x004fe60008011604 */
[----:B------:R-:W-:Y:S02]  /*5470*/  UMOV UR4, UR7 ;  /* 0x0000000700047c82 */ /* 0x000fe40008000000 */
[----:B------:R-:W-:Y:S02]  /*5480*/  USHF.R.U32.HI UR7, URZ, UR53, UR4 ;  /* 0x00000035ff077299 */ /* 0x000fe40008011604 */
[----:B------:R-:W-:Y:S02]  /*5490*/  USEL UR4, UR58, UR5, !UP0 ;  /* 0x000000053a047287 */ /* 0x000fe4000c000000 */
[----:B------:R-:W-:Y:S01]  /*54a0*/  USEL UR7, UR59, UR7, !UP1 ;  /* 0x000000073b077287 */ /* 0x000fe2000c800000 */
[----:B------:R-:W-:Y:S01]  /*54b0*/  UMOV UR5, UR9 ;  /* 0x0000000900057c82 */ /* 0x000fe20008000000 */
[----:B------:R-:W-:Y:S02]  /*54c0*/  UIMAD.WIDE.U32 UR8, UR4, UR42, URZ ;  /* 0x0000002a040872a5 */ /* 0x000fe4000f8e00ff */
[----:B------:R-:W-:Y:S03]  /*54d0*/  USHF.R.U32.HI UR6, URZ, UR12, UR5 ;  /* 0x0000000cff067299 */ /* 0x000fe60008011605 */
[----:B------:R-:W-:Y:S01]  /*54e0*/  UMOV UR5, UR11 ;  /* 0x0000000b00057c82 */ /* 0x000fe20008000000 */
[----:B------:R-:W-:Y:S02]  /*54f0*/  UIMAD.WIDE.U32 UR10, UR7, UR42, URZ ;  /* 0x0000002a070a72a5 */ /* 0x000fe4000f8e00ff */
[----:B------:R-:W-:Y:S02]  /*5500*/  USEL UR6, UR37, UR6, !UP0 ;  /* 0x0000000625067287 */ /* 0x000fe4000c000000 */
[----:B------:R-:W-:Y:S01]  /*5510*/  USHF.R.U32.HI UR5, URZ, UR53, UR5 ;  /* 0x00000035ff057299 */ /* 0x000fe20008011605 */
[----:B------:R-:W-:Y:S02]  /*5520*/  UMOV UR8, UR9 ;  /* 0x0000000900087c82 */ /* 0x000fe40008000000 */
[----:B------:R-:W-:Y:S01]  /*5530*/  UMOV UR10, UR11 ;  /* 0x0000000b000a7c82 */ /* 0x000fe20008000000 */
[----:B------:R-:W-:Y:S02]  /*5540*/  @UP2 USHF.R.U32.HI UR4, URZ, UR43, UR8 ;  /* 0x0000002bff042299 */ /* 0x000fe40008011608 */
[----:B------:R-:W-:Y:S02]  /*5550*/  @UP2 USHF.R.U32.HI UR7, URZ, UR43, UR10 ;  /* 0x0000002bff072299 */ /* 0x000fe4000801160a */
[----:B------:R-:W-:Y:S02]  /*5560*/  UIMAD UR4, UR41, UR4, URZ ;  /* 0x00000004290472a4 */ /* 0x000fe4000f8e02ff */
[----:B------:R-:W-:Y:S02]  /*5570*/  UIMAD.WIDE.U32 UR10, UR6, UR42, URZ ;  /* 0x0000002a060a72a5 */ /* 0x000fe4000f8e00ff */
[----:B------:R-:W-:Y:S02]  /*5580*/  USEL UR5, UR38, UR5, !UP1 ;  /* 0x0000000526057287 */ /* 0x000fe4000c800000 */
[----:B------:R-:W-:Y:S02]  /*5590*/  UIMAD UR8, UR41, UR7, URZ ;  /* 0x00000007290872a4 */ /* 0x000fe4000f8e02ff */
[----:B------:R-:W-:Y:S03]  /*55a0*/  UISETP.GE.AND UP0, UPT, UR6, UR4, UPT ;  /* 0x000000040600728c */ /* 0x000fe6000bf06270 */
[----:B------:R-:W-:Y:S01]  /*55b0*/  UMOV UR4, UR11 ;  /* 0x0000000b00047c82 */ /* 0x000fe20008000000 */
[----:B------:R-:W-:Y:S02]  /*55c0*/  UISETP.GE.OR UP0, UPT, UR5, UR8, UP0 ;  /* 0x000000080500728c */ /* 0x000fe40008706670 */
[----:B------:R-:W-:Y:S02]  /*55d0*/  USHF.R.U32.HI UR4, URZ, UR43, UR4 ;  /* 0x0000002bff047299 */ /* 0x000fe40008011604 */
[----:B------:R-:W-:Y:S02]  /*55e0*/  UIMAD.WIDE.U32 UR8, UR5, UR42, URZ ;  /* 0x0000002a050872a5 */ /* 0x000fe4000f8e00ff */
[----:B------:R-:W-:Y:S02]  /*55f0*/  USEL UR11, UR6, UR4, !UP2 ;  /* 0x00000004060b7287 */ /* 0x000fe4000d000000 */
[----:B------:R-:W-:Y:S02]  /*5600*/  UIADD3 UR8, UPT, UPT, -UR5, URZ, URZ ;  /* 0x000000ff05087290 */ /* 0x000fe4000fffe1ff */
[----:B------:R-:W-:Y:S01]  /*5610*/  UIADD3 UR10, UPT, UPT, -UR11, URZ, URZ ;  /* 0x000000ff0b0a7290 */ /* 0x000fe2000fffe1ff */
[----:B------:R-:W-:Y:S01]  /*5620*/  @!UP0 UMOV UR4, UR9 ;  /* 0x0000000900048c82 */ /* 0x000fe20008000000 */
[----:B------:R-:W-:Y:S02]  /*5630*/  UIADD3 UR9, UPT, UPT, -UR6, URZ, URZ ;  /* 0x000000ff06097290 */ /* 0x000fe4000fffe1ff */
[----:B------:R-:W-:Y:S02]  /*5640*/  @!UP0 USHF.R.U32.HI UR4, URZ, UR43, UR4 ;  /* 0x0000002bff048299 */ /* 0x000fe40008011604 */
[----:B------:R-:W-:Y:S02]  /*5650*/  UIMAD UR10, UR41, UR10, UR6 ;  /* 0x0000000a290a72a4 */ /* 0x000fe4000f8e0206 */
[----:B------:R-:W-:Y:S04]  /*5660*/  @!UP0 USEL UR4, UR5, UR4, !UP2 ;  /* 0x0000000405048287 */ /* 0x000fe8000d000000 */
[----:B------:R-:W-:Y:S02]  /*5670*/  @!UP0 UIMAD UR10, UR7, UR10, UR4 ;  /* 0x0000000a070a82a4 */ /* 0x000fe4000f8e0204 */
[----:B------:R-:W-:Y:S02]  /*5680*/  @!UP0 UIADD3 UR11, UPT, UPT, UR11, -UR4, URZ ;  /* 0x800000040b0b8290 */ /* 0x000fe4000fffe0ff */
[----:B------:R-:W-:Y:S02]  /*5690*/  UIMAD UR7, UR44, UR8, UR38 ;  /* 0x000000082c0772a4 */ /* 0x000fe4000f8e0226 */
[----:B------:R-:W-:Y:S02]  /*56a0*/  @!UP0 UIMAD UR6, UR11, UR41, UR5 ;  /* 0x000000290b0682a4 */ /* 0x000fe4000f8e0205 */
[----:B------:R-:W-:Y:S01]  /*56b0*/  UIMAD UR4, UR54, UR9, UR37 ;  /* 0x00000009360472a4 */ /* 0x000fe2000f8e0225 */
[----:B------:R-:W-:Y:S02]  /*56c0*/  @!UP0 UMOV UR5, UR10 ;  /* 0x0000000a00058c82 */ /* 0x000fe40008000000 */
[----:B------:R-:W-:Y:S02]  /*56d0*/  UIMAD UR38, UR5, UR44, UR7 ;  /* 0x0000002c052672a4 */ /* 0x000fe4000f8e0207 */
[----:B------:R-:W-:Y:S11]  /*56e0*/  UIMAD UR37, UR6, UR54, UR4 ;  /* 0x00000036062572a4 */ /* 0x000ff6000f8e0204 */
[----:B------:R-:W-:Y:S01]  /*56f0*/  @!UPT UIADD3 URZ, UPT, UPT, URZ, URZ, URZ ;  /* 0x000000fffffff290 */ /* 0x000fe2000fffe0ff */
.L_x_91:
[----:B------:R-:W-:Y:S01]  /*5700*/  UISETP.NE.AND UP0, UPT, UR40, 0x1, UPT ;  /* 0x000000012800788c */ /* 0x000fe2000bf05270 */
[----:B------:R-:W-:Y:S01]  /*5710*/  ISETP.NE.U32.AND P1, PT, R114, RZ, PT ;  /* 0x000000ff7200720c */ /* 0x000fe20003f25070 */
[----:B------:R-:W-:Y:S03]  /*5720*/  UISETP.NE.U32.AND UP3, UPT, UR62, URZ, UPT ;  /* 0x000000ff3e00728c */ /* 0x000fe6000bf65070 */
[----:B------:R-:W-:Y:S01]  /*5730*/  ISETP.NE.AND.EX P1, PT, R115, RZ, PT, P1 ;  /* 0x000000ff7300720c */ /* 0x000fe20003f25310 */
[----:B------:R-:W-:Y:S05]  /*5740*/  UISETP.NE.AND.EX UP3, UPT, UR63, URZ, UPT, UP3 ;  /* 0x000000ff3f00728c */ /* 0x000fea000bf65330 */
[----:B------:R-:W2:Y:S01]  /*5750*/  @!UP0 LDCU.128 UR12, c[0x0][0xb10] ;  /* 0x00016200ff0c87ac */ /* 0x000ea20008000c00 */
[----:B------:R-:W4:Y:S01]  /*5760*/  @!UP0 LDCU UR5, c[0x0][0xb0c] ;  /* 0x00016180ff0587ac */ /* 0x000f220008000800 */
[----:B------:R-:W3:Y:S01]  /*5770*/  @!UP0 LDCU UR10, c[0x0][0xb20] ;  /* 0x00016400ff0a87ac */ /* 0x000ee20008000800 */
[----:B--2---:R-:W-:Y:S02]  /*5780*/  UIMAD.WIDE.U32 UR8, UR38, UR12, URZ ;  /* 0x0000000c260872a5 */ /* 0x004fe4000f8e00ff */
[----:B------:R-:W-:Y:S02]  /*5790*/  UIMAD.WIDE.U32 UR6, UR37, UR15, URZ ;  /* 0x0000000f250672a5 */ /* 0x000fe4000f8e00ff */
[----:B------:R-:W-:Y:S03]  /*57a0*/  @!UP0 UISETP.NE.AND UP1, UPT, UR14, 0x1, UPT ;  /* 0x000000010e00888c */ /* 0x000fe6000bf25270 */
[----:B------:R-:W-:Y:S01]  /*57b0*/  @!UP0 UMOV UR4, UR9 ;  /* 0x0000000900048c82 */ /* 0x000fe20008000000 */
[----:B----4-:R-:W-:Y:S02]  /*57c0*/  @!UP0 UISETP.NE.AND UP2, UPT, UR5, 0x1, UPT ;  /* 0x000000010500888c */ /* 0x010fe4000bf45270 */
[----:B------:R-:W-:Y:S01]  /*57d0*/  @!UP0 USHF.R.U32.HI UR4, URZ, UR13, UR4 ;  /* 0x0000000dff048299 */ /* 0x000fe20008011604 */
[----:B------:R-:W-:Y:S02]  /*57e0*/  @!UP0 UMOV UR6, UR7 ;  /* 0x0000000700068c82 */ /* 0x000fe40008000000 */
[----:B---3--:R-:W-:Y:S02]  /*57f0*/  @!UP0 USHF.R.U32.HI UR6, URZ, UR10, UR6 ;  /* 0x0000000aff068299 */ /* 0x008fe40008011606 */
[----:B------:R-:W-:Y:S02]  /*5800*/  @!UP0 USEL UR7, UR38, UR4, !UP2 ;  /* 0x0000000426078287 */ /* 0x000fe4000d000000 */
[----:B------:R-:W-:Y:S04]  /*5810*/  @!UP0 USEL UR6, UR37, UR6, !UP1 ;  /* 0x0000000625068287 */ /* 0x000fe8000c800000 */
[----:B------:R-:W-:Y:S02]  /*5820*/  @!UP0 UIADD3 UR4, UPT, UPT, -UR7, UR6, URZ ;  /* 0x0000000607048290 */ /* 0x000fe4000fffe1ff */
[----:B------:R-:W-:Y:S02]  /*5830*/  @!UP0 UIADD3 UR6, UPT, UPT, UR7, -UR6, URZ ;  /* 0x8000000607068290 */ /* 0x000fe4000fffe0ff */
[----:B------:R-:W-:Y:S02]  /*5840*/  @!UP0 UIMAD UR38, UR4, UR5, UR38 ;  /* 0x00000005042682a4 */ /* 0x000fe4000f8e0226 */
[----:B------:R-:W-:Y:S01]  /*5850*/  @!UP0 UIMAD UR37, UR6, UR14, UR37 ;  /* 0x0000000e062582a4 */ /* 0x000fe2000f8e0225 */
[----:B------:R-:W-:Y:S11]  /*5860*/  BRA.U !UP3, `(.L_x_92) ;  /* 0x000000010b407547 */ /* 0x000ff6000b800000 */
[----:B------:R-:W-:Y:S01]  /*5870*/  UISETP.NE.U32.AND UP0, UPT, UR56, URZ, UPT ;  /* 0x000000ff3800728c */ /* 0x000fe2000bf05070 */
[----:B------:R-:W-:Y:S01]  /*5880*/  HFMA2 R117, -RZ, RZ, 0, 5.9604644775390625e-08 ;  /* 0x00000001ff757431 */ /* 0x000fe200000001ff */
[----:B------:R-:W2:Y:S01]  /*5890*/  LDCU.64 UR8, c[0x0][0x358] ;  /* 0x00006b00ff0877ac */ /* 0x000ea20008000a00 */
[----:B-1----:R-:W-:Y:S01]  /*58a0*/  IMAD.MOV.U32 R0, RZ, RZ, 0x1 ;  /* 0x00000001ff007424 */ /* 0x002fe200078e00ff */
[----:B------:R-:W-:Y:S06]  /*58b0*/  UISETP.NE.AND.EX UP0, UPT, UR57, URZ, UPT, UP0 ;  /* 0x000000ff3900728c */ /* 0x000fec000bf05300 */
[----:B------:R-:W-:Y:S05]  /*58c0*/  PLOP3.LUT P0, PT, PT, PT, UP0, 0x80, 0x8 ;  /* 0x000000000008781c */ /* 0x000fea0003f0f008 */
[----:B------:R-:W1:Y:S01]  /*58d0*/  @UP0 LDCU.64 UR4, c[0x0][0x888] ;  /* 0x00011100ff0407ac */ /* 0x000e620008000a00 */
[----:B------:R-:W-:Y:S07]  /*58e0*/  @UP0 UIMAD UR6, UR36, UR62, URZ ;  /* 0x0000003e240602a4 */ /* 0x000fee000f8e02ff */
[----:B------:R-:W-:Y:S01]  /*58f0*/  @!P0 PRMT R117, R0, 0x7610, R117 ;  /* 0x0000761000758816 */ /* 0x000fe20000000075 */
[----:B-1----:R-:W-:Y:S06]  /*5900*/  @UP0 UIMAD.WIDE UR4, UR6, 0x4, UR4 ;  /* 0x00000004060408a5 */ /* 0x002fec000f8e0204 */
[----:B------:R-:W-:Y:S02]  /*5910*/  IMAD.U32 R4, RZ, RZ, UR4 ;  /* 0x00000004ff047e24 */ /* 0x000fe4000f8e00ff */
[----:B------:R-:W-:Y:S05]  /*5920*/  IMAD.U32 R5, RZ, RZ, UR5 ;  /* 0x00000005ff057e24 */ /* 0x000fea000f8e00ff */
[----:B--2---:R-:W2:Y:S02]  /*5930*/  @P0 LDG.E R4, desc[UR8][R4.64] ;  /* 0x0000000804040981 */ /* 0x004ea4000c1e1900 */
[----:B--2---:R-:W-:Y:S11]  /*5940*/  @P0 R2UR UR45, R4 ;  /* 0x00000000042d02ca */ /* 0x004ff600000e0000 */
[----:B------:R-:W-:Y:S03]  /*5950*/  @!UPT UIADD3 URZ, UPT, UPT, URZ, URZ, URZ ;  /* 0x000000fffffff290 */ /* 0x000fe6000fffe0ff */
[----:B------:R-:W2:Y:S02]  /*5960*/  @!UP0 LDCU UR45, c[0x0][0x880] ;  /* 0x00011000ff2d87ac */ /* 0x000ea40008000800 */
.L_x_92:
[----:B------:R-:W-:Y:S05]  /*5970*/  @!P1 BRA `(.L_x_93) ;  /* 0x0000000000249947 */ /* 0x000fea0003800000 */
[----:B------:R-:W-:Y:S01]  /*5980*/  ISETP.NE.U32.AND P0, PT, R112, RZ, PT ;  /* 0x000000ff7000720c */ /* 0x000fe20003f05070 */
[----:B------:R-:W3:Y:S03]  /*5990*/  LDCU.64 UR4, c[0x0][0x358] ;  /* 0x00006b00ff0477ac */ /* 0x000ee60008000a00 */
[----:B------:R-:W-:Y:S11]  /*59a0*/  ISETP.NE.AND.EX P0, PT, R113, RZ, PT, P0 ;  /* 0x000000ff7100720c */ /* 0x000ff60003f05300 */
[----:B------:R-:W-:Y:S02]  /*59b0*/  @!UPT UIADD3 URZ, UPT, UPT, URZ, URZ, URZ ;  /* 0x000000fffffff290 */ /* 0x000fe4000fffe0ff */
[----:B------:R-:W4:Y:S01]  /*59c0*/  @P0 LDC.64 R4, c[0x0][0x8a8] ;  /* 0x00022a00ff040b82 */ /* 0x000f220000000a00 */
[----:B-1----:R-:W-:Y:S04]  /*59d0*/  @P0 IMAD R0, R114, UR36, RZ ;  /* 0x0000002472000c24 */ /* 0x002fe8000f8e02ff */
[----:B----4-:R-:W-:Y:S05]  /*59e0*/  @P0 IMAD.WIDE R4, R0, 0x4, R4 ;  /* 0x0000000400040825 */ /* 0x010fea00078e0204 */
[----:B---3-5:R3:W5:Y:S02]  /*59f0*/  @P0 LDG.E R16, desc[UR4][R4.64] ;  /* 0x0000000404100981 */ /* 0x028764000c1e1900 */
[----:B---3--:R-:W4:Y:S02]  /*5a00*/  @!P0 LDC R16, c[0x0][0x8a0] ;  /* 0x00022800ff108b82 */ /* 0x008f240000000800 */
.L_x_93:
[----:B------:R-:W-:Y:S01]  /*5a10*/  R2UR UR4, R120 ;  /* 0x00000000780472ca */ /* 0x000fe200000e0000 */
[----:B------:R-:W-:Y:S01]  /*5a20*/  UPLOP3.LUT UP1, UPT, UPT, UPT, UPT, 0x40, 0x4 ;  /* 0x000000000004789c */ /* 0x000fe20003f2e870 */
[----:B------:R-:W-:Y:S01]  /*5a30*/  SHF.L.U32 R3, R124, 0x1f, RZ ;  /* 0x0000001f7c037819 */ /* 0x000fe200000006ff */
[----:B------:R-:W-:Y:S01]  /*5a40*/  ULEA UR47, UR39, UR46, 0x3 ;  /* 0x0000002e272f7291 */ /* 0x000fe2000f8e18ff */
[----:B------:R-:W-:Y:S01]  /*5a50*/  PLOP3.LUT P3, PT, PT, PT, PT, 0x8, 0x80 ;  /* 0x000000000080781c */ /* 0x000fe20003f6e170 */
[----:B------:R-:W-:Y:S01]  /*5a60*/  VIADD R121, R121, 0x1 ;  /* 0x0000000179797836 */ /* 0x000fe20000000000 */
[----:B------:R-:W-:Y:S02]  /*5a70*/  CS2R R76, SRZ ;  /* 0x00000000004c7805 */ /* 0x000fe4000001ff00 */
[----:B------:R-:W-:Y:S02]  /*5a80*/  CS2R R74, SRZ ;  /* 0x00000000004a7805 */ /* 0x000fe4000001ff00 */
[----:B------:R-:W-:Y:S02]  /*5a90*/  CS2R R72, SRZ ;  /* 0x0000000000487805 */ /* 0x000fe4000001ff00 */
[----:B------:R-:W-:Y:S02]  /*5aa0*/  CS2R R22, SRZ ;  /* 0x0000000000167805 */ /* 0x000fe4000001ff00 */
[----:B------:R-:W-:Y:S02]  /*5ab0*/  CS2R R78, SRZ ;  /* 0x00000000004e7805 */ /* 0x000fe4000001ff00 */
[----:B------:R-:W-:Y:S02]  /*5ac0*/  CS2R R18, SRZ ;  /* 0x0000000000127805 */ /* 0x000fe4000001ff00 */
[----:B------:R-:W-:Y:S01]  /*5ad0*/  CS2R R80, SRZ ;  /* 0x0000000000507805 */ /* 0x000fe2000001ff00 */
[----:B------:R-:W-:Y:S06]  /*5ae0*/  UISETP.NE.AND UP4, UPT, UR4, URZ, UPT ;  /* 0x000000ff0400728c */ /* 0x000fec000bf85270 */
[----:B------:R-:W-:Y:S05]  /*5af0*/  PLOP3.LUT P1, PT, PT, PT, UP4, 0x80, 0x8 ;  /* 0x000000000008781c */ /* 0x000fea0003f2f048 */
[----:B------:R-:W3:Y:S01]  /*5b00*/  @UP4 LDCU.64 UR4, c[0x0][0x888] ;  /* 0x00011100ff0447ac */ /* 0x000ee20008000a00 */
[----:B------:R-:W-:Y:S07]  /*5b10*/  @UP4 UPLOP3.LUT UP1, UPT, UPT, UPT, UP3, 0x80, 0x8 ;  /* 0x000000000008489c */ /* 0x000fee0003f2f030 */
[----:B------:R-:W-:Y:S01]  /*5b20*/  @P1 LOP3.LUT P0, RZ, R117, 0xff, RZ, 0xc0, !PT ;  /* 0x000000ff75ff1812 */ /* 0x000fe2000780c0ff */
[----:B--2---:R-:W-:Y:S02]  /*5b30*/  @UP4 UISETP.NE.AND UP2, UPT, UR45, URZ, UPT ;  /* 0x000000ff2d00428c */ /* 0x004fe4000bf45270 */
[----:B---3--:R-:W-:Y:S02]  /*5b40*/  @UP4 UISETP.NE.U32.AND UP0, UPT, UR4, URZ, UPT ;  /* 0x000000ff0400428c */ /* 0x008fe4000bf05070 */
[----:B------:R-:W-:Y:S02]  /*5b50*/  @UP4 USEL UR4, URZ, 0xffffffff, UP2 ;  /* 0xffffffffff044887 */ /* 0x000fe40009000000 */
[----:B------:R-:W-:Y:S04]  /*5b60*/  @UP4 UISETP.NE.AND.EX UP0, UPT, UR5, URZ, UPT, UP0 ;  /* 0x000000ff0500428c */ /* 0x000fe8000bf05300 */
[----:B------:R-:W-:Y:S03]  /*5b70*/  @UP4 USEL UR5, URZ, 0xffffffff, UP0 ;  /* 0xffffffffff054887 */ /* 0x000fe60008000000 */
[----:B------:R-:W-:Y:S01]  /*5b80*/  @P1 VOTEU.ANY UP0, P0 ;  /* 0x0000000000ff1886 */ /* 0x000fe20000000100 */
[----:B------:R-:W-:Y:S04]  /*5b90*/  @UP1 USEL UR4, UR5, UR4, !UP0 ;  /* 0x0000000405041287 */ /* 0x000fe8000c000000 */
[----:B------:R-:W-:Y:S04]  /*5ba0*/  @UP4 ULOP3.LUT UR4, UR4, 0x1, URZ, 0xc0, !UPT ;  /* 0x0000000104044892 */ /* 0x000fe8000f8ec0ff */
[----:B------:R-:W-:Y:S06]  /*5bb0*/  UISETP.NE.U32.OR UP0, UPT, UR4, 0x1, !UP4 ;  /* 0x000000010400788c */ /* 0x000fec000e705470 */
[----:B------:R-:W-:Y:S11]  /*5bc0*/  PLOP3.LUT P0, PT, PT, PT, UP0, 0x80, 0x8 ;  /* 0x000000000008781c */ /* 0x000ff60003f0f008 */
[----:B------:R-:W-:Y:S02]  /*5bd0*/  @!UPT UIADD3 URZ, UPT, UPT, URZ, URZ, URZ ;  /* 0x000000fffffff290 */ /* 0x000fe4000fffe0ff */
[----:B-1----:R-:W-:Y:S04]  /*5be0*/  @P0 SHF.L.U32 R0, R122, 0x1f, RZ ;  /* 0x0000001f7a000819 */ /* 0x002fe800000006ff */
[----:B------:R-:W1:Y:S01]  /*5bf0*/  @P0 SYNCS.PHASECHK.TRANS64.TRYWAIT P2, [UR46+0x90], R0 ;  /* 0x00009000ff0005a7 */ /* 0x000e62000804112e */
[----:B------:R2:W3:Y:S01]  /*5c00*/  SYNCS.PHASECHK.TRANS64.TRYWAIT P1, [UR47+0xd0], R3 ;  /* 0x0000d003ff0075a7 */ /* 0x0004e2000802112f */
[----:B-1----:R-:W-:Y:S01]  /*5c10*/  @P0 PLOP3.LUT P3, PT, P2, PT, PT, 0x8, 0x80 ;  /* 0x000000000080081c */ /* 0x002fe2000176e170 */
[----:B------:R-:W-:Y:S01]  /*5c20*/  @!UPT UIADD3 URZ, UPT, UPT, URZ, URZ, URZ ;  /* 0x000000fffffff290 */ /* 0x000fe2000fffe0ff */
[----:B--23--:R-:W-:Y:S11]  /*5c30*/  BRA.U !UP0, `(.L_x_94) ;  /* 0x0000000108a47547 */ /* 0x00cff6000b800000 */
[----:B------:R-:W-:Y:S01]  /*5c40*/  LOP3.LUT P0, RZ, R117, 0xff, RZ, 0xc0, !PT ;  /* 0x000000ff75ff7812 */ /* 0x000fe2000780c0ff */
[----:B------:R-:W-:Y:S01]  /*5c50*/  @!UPT UIADD3 URZ, UPT, UPT, URZ, URZ, URZ ;  /* 0x000000fffffff290 */ /* 0x000fe2000fffe0ff */
[----:B------:R-:W-:Y:S11]  /*5c60*/  @!P3 BRA `(.L_x_95) ;  /* 0x00000000000cb947 */ /* 0x000ff60003800000 */
[----:B------:R-:W-:Y:S04]  /*5c70*/  SHF.L.U32 R4, R122, 0x1f, RZ ;  /* 0x0000001f7a047819 */ /* 0x000fe800000006ff */
[----:B------:R-:W1:Y:S02]  /*5c80*/  SYNCS.PHASECHK.TRANS64.TRYWAIT P2, [UR46+0x90], R4 ;  /* 0x00009004ff0075a7 */ /* 0x000e64000804112e */
[----:B-1----:R-:W-:Y:S05]  /*5c90*/  @!P2 BRA `(.L_x_96) ;  /* 0x0000002800b4a947 */ /* 0x002fea0003800000 */
.L_x_95:
[----:B------:R-:W-:Y:S01]  /*5ca0*/  UISETP.NE.U32.AND UP0, UPT, UR56, URZ, UPT ;  /* 0x000000ff3800728c */ /* 0x000fe2000bf05070 */
[----:B------:R-:W-:Y:S01]  /*5cb0*/  CS2R R80, SRZ ;  /* 0x0000000000507805 */ /* 0x000fe2000001ff00 */
[----:B------:R-:W-:Y:S01]  /*5cc0*/  UISETP.NE.AND UP1, UPT, UR45, URZ, UPT ;  /* 0x000000ff2d00728c */ /* 0x000fe2000bf25270 */
[----:B------:R-:W-:Y:S01]  /*5cd0*/  CS2R R18, SRZ ;  /* 0x0000000000127805 */ /* 0x000fe2000001ff00 */
[----:B------:R-:W-:Y:S01]  /*5ce0*/  UISETP.NE.AND.EX UP0, UPT, UR57, URZ, UPT, UP0 ;  /* 0x000000ff3900728c */ /* 0x000fe2000bf05300 */
[----:B------:R-:W-:Y:S01]  /*5cf0*/  CS2R R78, SRZ ;  /* 0x00000000004e7805 */ /* 0x000fe2000001ff00 */
[----:B------:R-:W-:Y:S01]  /*5d00*/  USEL UR4, URZ, 0xffffffff, UP1 ;  /* 0xffffffffff047887 */ /* 0x000fe20008800000 */
[----:B------:R-:W-:Y:S01]  /*5d10*/  CS2R R22, SRZ ;  /* 0x0000000000167805 */ /* 0x000fe2000001ff00 */
[----:B------:R-:W-:Y:S01]  /*5d20*/  USEL UR5, URZ, 0xffffffff, UP0 ;  /* 0xffffffffff057887 */ /* 0x000fe20008000000 */
[----:B------:R-:W-:Y:S02]  /*5d30*/  CS2R R72, SRZ ;  /* 0x0000000000487805 */ /* 0x000fe4000001ff00 */
[----:B------:R-:W-:Y:S01]  /*5d40*/  CS2R R74, SRZ ;  /* 0x00000000004a7805 */ /* 0x000fe2000001ff00 */
[----:B------:R-:W-:Y:S01]  /*5d50*/  VOTEU.ANY UP0, P0 ;  /* 0x0000000000ff7886 */ /* 0x000fe20000000100 */
[----:B------:R-:W-:Y:S01]  /*5d60*/  @UP3 USEL UR4, UR5, UR4, !UP0 ;  /* 0x0000000405043287 */ /* 0x000fe2000c000000 */
[----:B------:R-:W-:Y:S02]  /*5d70*/  CS2R R76, SRZ ;  /* 0x00000000004c7805 */ /* 0x000fe4000001ff00 */
[----:B------:R-:W-:Y:S01]  /*5d80*/  LOP3.LUT R122, R122, 0x1, RZ, 0x3c, !PT ;  /* 0x000000017a7a7812 */ /* 0x000fe200078e3cff */
[----:B------:R-:W-:Y:S04]  /*5d90*/  ULOP3.LUT UR4, UR4, 0x1, URZ, 0xc0, !UPT ;  /* 0x0000000104047892 */ /* 0x000fe8000f8ec0ff */
[----:B------:R-:W-:Y:S02]  /*5da0*/  UISETP.NE.U32.AND UP0, UPT, UR4, 0x1, UPT ;  /* 0x000000010400788c */ /* 0x000fe4000bf05070 */
[----:B------:R-:W-:Y:S04]  /*5db0*/  UIADD3 UR4, UPT, UPT, UR46, 0x98, URZ ;  /* 0x000000982e047890 */ /* 0x000fe8000fffe0ff */
[----:B------:R-:W-:Y:S01]  /*5dc0*/  PLOP3.LUT P0, PT, PT, PT, UP0, 0x80, 0x8 ;  /* 0x000000000008781c */ /* 0x000fe20003f0f008 */
[----:B------:R-:W-:Y:S11]  /*5dd0*/  UPRMT UR4, UR50, 0x654, UR4 ;  /* 0x0000065432047896 */ /* 0x000ff60008000004 */
[----:B------:R-:W-:Y:S01]  /*5de0*/  @!UPT UIADD3 URZ, UPT, UPT, URZ, URZ, URZ ;  /* 0x000000fffffff290 */ /* 0x000fe2000fffe0ff */
[----:B------:R2:W3:Y:S04]  /*5df0*/  @P0 LDS.64 R80, [R116+UR46+0x180] ;  /* 0x0001802e74500984 */ /* 0x0004e80008000a00 */
[----:B------:R2:W1:Y:S04]  /*5e00*/  @P0 LDS.64 R18, [R116+UR46+0x580] ;  /* 0x0005802e74120984 */ /* 0x0004680008000a00 */
[----:B------:R2:W1:Y:S04]  /*5e10*/  @P0 LDS.64 R78, [R116+UR46+0x980] ;  /* 0x0009802e744e0984 */ /* 0x0004680008000a00 */
[----:B------:R2:W1:Y:S04]  /*5e20*/  @P0 LDS.64 R22, [R116+UR46+0xd80] ;  /* 0x000d802e74160984 */ /* 0x0004680008000a00 */
[----:B------:R2:W1:Y:S04]  /*5e30*/  @P0 LDS.64 R72, [R116+UR46+0x1180] ;  /* 0x0011802e74480984 */ /* 0x0004680008000a00 */
[----:B------:R2:W1:Y:S04]  /*5e40*/  @P0 LDS.64 R74, [R116+UR46+0x1580] ;  /* 0x0015802e744a0984 */ /* 0x0004680008000a00 */
[----:B------:R2:W1:Y:S01]  /*5e50*/  @P0 LDS.64 R76, [R116+UR46+0x1980] ;  /* 0x0019802e744c0984 */ /* 0x0004620008000a00 */
[----:B------:R-:W-:Y:S01]  /*5e60*/  @!PT LDS RZ, [RZ] ;  /* 0x00000000fffff984 */ /* 0x000fe20000000800 */
[----:B------:R-:W-:Y:S01]  /*5e70*/  @!PT LDS RZ, [RZ] ;  /* 0x00000000fffff984 */ /* 0x000fe20000000800 */
[----:B------:R-:W-:Y:S01]  /*5e80*/  @!PT LDS RZ, [RZ] ;  /* 0x00000000fffff984 */ /* 0x000fe20000000800 */
[----:B------:R-:W-:Y:S01]  /*5e90*/  @!PT LDS RZ, [RZ] ;  /* 0x00000000fffff984 */ /* 0x000fe20000000800 */
[----:B------:R4:W-:Y:S06]  /*5ea0*/  MEMBAR.ALL.CTA ;  /* 0x0000000000007992 */ /* 0x0009ec0000008000 */
[----:B----4-:R-:W4:Y:S02]  /*5eb0*/  FENCE.VIEW.ASYNC.S ;  /* 0x00000000000073c6 */ /* 0x010f240000000000 */
[----:B----4-:R-:W-:Y:S01]  /*5ec0*/  SYNCS.ARRIVE.TRANS64.RED.A1T0 RZ, [UR4], RZ ;  /* 0x000000ffffff79a7 */ /* 0x010fe20008100404 */
.L_x_94:
[----:B------:R-:W-:Y:S05]  /*5ed0*/  @P1 BRA `(.L_x_97) ;  /* 0x0000000000081947 */ /* 0x000fea0003800000 */
[----:B------:R-:W4:Y:S02]  /*5ee0*/  SYNCS.PHASECHK.TRANS64.TRYWAIT P0, [UR47+0xd0], R3 ;  /* 0x0000d003ff0075a7 */ /* 0x000f24000800112f */
[----:B----4-:R-:W-:Y:S05]  /*5ef0*/  @!P0 BRA `(.L_x_98) ;  /* 0x0000002800348947 */ /* 0x010fea0003800000 */
.L_x_97:
[----:B------:R-:W-:Y:S04]  /*5f00*/  ULEA.HI UR4, UR39, UR39, URZ, 0x1 ;  /* 0x0000002727047291 */ /* 0x000fe8000f8f08ff */
[----:B------:R-:W-:Y:S02]  /*5f10*/  USHF.R.U32.HI UR5, URZ, 0x1, UR4 ;  /* 0x00000001ff057899 */ /* 0x000fe40008011604 */
[----:B------:R-:W-:Y:S04]  /*5f20*/  ULOP3.LUT UR4, UR4, 0xffe, URZ, 0xc0, !UPT ;  /* 0x00000ffe04047892 */ /* 0x000fe8000f8ec0ff */
[----:B------:R-:W-:Y:S01]  /*5f30*/  UIADD3 UR4, UPT, UPT, -UR4, UR39, URZ ;  /* 0x0000002704047290 */ /* 0x000fe2000fffe1ff */
[----:B-1----:R-:W-:Y:S04]  /*5f40*/  IMAD.U32 R0, RZ, RZ, UR5 ;  /* 0x00000005ff007e24 */ /* 0x002fe8000f8e00ff */
[----:B------:R-:W-:Y:S01]  /*5f50*/  IMAD R0, R0, 0x70, R2 ;  /* 0x0000007000007824 */ /* 0x000fe200078e0202 */
[----:B------:R-:W-:Y:S05]  /*5f60*/  MOV R17, UR4 ;  /* 0x0000000400117c02 */ /* 0x000fea0008000f00 */
[----:B------:R-:W-:Y:S05]  /*5f70*/  IMAD R17, R17, 0x100000, R0 ;  /* 0x0010000011117824 */ /* 0x000fea00078e0200 */
[----:B------:R-:W-:Y:S04]  /*5f80*/  SHF.R.U32.HI R0, RZ, 0x15, R17 ;  /* 0x00000015ff007819 */ /* 0x000fe80000011611 */
[----:B------:R-:W-:Y:S11]  /*5f90*/  LOP3.LUT P0, RZ, R0, 0x3, R118, 0x48, !PT ;  /* 0x0000000300ff7812 */ /* 0x000ff60007804876 */
[----:B------:R-:W-:Y:S02]  /*5fa0*/  @!UPT UIADD3 URZ, UPT, UPT, URZ, URZ, URZ ;  /* 0x000000fffffff290 */ /* 0x000fe4000fffe0ff */
[----:B------:R-:W-:Y:S05]  /*5fb0*/  @!P0 BRA `(.L_x_99) ;  /* 0x0000000000408947 */ /* 0x000fea0003800000 */
[----:B------:R-:W1:Y:S01]  /*5fc0*/  LDCU.64 UR8, c[0x4][0x68] ;  /* 0x01000d00ff0877ac */ /* 0x000e620008000a00 */
[----:B------:R-:W-:Y:S01]  /*5fd0*/  MOV R15, 0x0 ;  /* 0x00000000000f7802 */ /* 0x000fe20000000f00 */
[----:B------:R-:W-:Y:S02]  /*5fe0*/  HFMA2 R12, -RZ, RZ, 0, 5.9604644775390625e-08 ;  /* 0x00000001ff0c7431 */ /* 0x000fe400000001ff */
[----:B------:R-:W-:Y:S02]  /*5ff0*/  IMAD.MOV.U32 R8, RZ, RZ, 0x192 ;  /* 0x00000192ff087424 */ /* 0x000fe400078e00ff */
[----:B------:R-:W-:Y:S01]  /*6000*/  IMAD.MOV.U32 R13, RZ, RZ, RZ ;  /* 0x000000ffff0d7224 */ /* 0x000fe200078e00ff */
[----:B------:R-:W2:Y:S01]  /*6010*/  LDCU.64 UR6, c[0x4][0x70] ;  /* 0x01000e00ff0677ac */ /* 0x000ea20008000a00 */
[----:B------:R-:W3:Y:S01]  /*6020*/  LDC.64 R14, c[0x4][R15] ;  /* 0x010000000f0e7b82 */ /* 0x000ee20000000a00 */
[----:B------:R-:W4:Y:S01]  /*6030*/  LDCU.64 UR4, c[0x4][0x8] ;  /* 0x01000100ff0477ac */ /* 0x000f220008000a00 */
[----:B-1----:R-:W-:Y:S01]  /*6040*/  MOV R5, UR9 ;  /* 0x0000000900057c02 */ /* 0x002fe20008000f00 */
[----:B------:R-:W-:Y:S01]  /*6050*/  IMAD.U32 R4, RZ, RZ, UR8 ;  /* 0x00000008ff047e24 */ /* 0x000fe2000f8e00ff */
[----:B--2---:R-:W-:Y:S01]  /*6060*/  MOV R7, UR7 ;  /* 0x0000000700077c02 */ /* 0x004fe20008000f00 */
[----:B------:R-:W-:Y:S01]  /*6070*/  IMAD.U32 R6, RZ, RZ, UR6 ;  /* 0x00000006ff067e24 */ /* 0x000fe2000f8e00ff */
[----:B----4-:R-:W-:Y:S01]  /*6080*/  MOV R11, UR5 ;  /* 0x00000005000b7c02 */ /* 0x010fe20008000f00 */
[----:B------:R-:W-:Y:S02]  /*6090*/  IMAD.U32 R10, RZ, RZ, UR4 ;  /* 0x00000004ff0a7e24 */ /* 0x000fe4000f8e00ff */
[----:B------:R-:W-:Y:S07]  /*60a0*/  LEPC R20, `(.L_x_99) ;  /* 0x000000001014794e */ /* 0x000fee0000000000 */
[----:B---3-5:R-:W-:Y:S05]  /*60b0*/  CALL.ABS.NOINC R14 ;  /* 0x000000000e007343 */ /* 0x028fea0003c00000 */
.L_x_99:
[----:B------:R-:W-:Y:S05]  /*60c0*/  WARPSYNC.ALL ;  /* 0x0000000000007948 */ /* 0x000fea0003800000 */
[C---:B------:R-:W-:Y:S01]  /*60d0*/  R2UR UR4, R17.reuse ;  /* 0x00000000110472ca */ /* 0x040fe200000e0000 */
[----:B------:R-:W-:Y:S05]  /*60e0*/  VIADD R0, R17, 0x10 ;  /* 0x0000001011007836 */ /* 0x000fea0000000000 */
[----:B------:R-:W-:Y:S04]  /*60f0*/  SHF.R.U32.HI R0, RZ, 0x15, R0 ;  /* 0x00000015ff007819 */ /* 0x000fe80000011600 */
[----:B------:R-:W-:Y:S03]  /*6100*/  LOP3.LUT P0, RZ, R0, 0x3, R118, 0x48, !PT ;  /* 0x0000000300ff7812 */ /* 0x000fe60007804876 */
[----:B------:R-:W1:Y:S01]  /*6110*/  LDTM.16dp32bit_t0_t15.x8 R64, tmem[UR4] ;  /* 0x00000004004079ee */ /* 0x000e620008980000 */
[----:B------:R-:W1:Y:S09]  /*6120*/  LDTM.16dp32bit_t16_t31.x8 R64, tmem[UR4+0x8] ;  /* 0x00000804004079ee */ /* 0x000e7200089a0000 */
[----:B-1----:R-:W-:Y:S05]  /*6130*/  @!P0 BRA `(.L_x_100) ;  /* 0x0000000000408947 */ /* 0x002fea0003800000 */
        /* <DEDUP_REMOVED lines=16> */
.L_x_100:
[----:B------:R-:W-:Y:S05]  /*6240*/  WARPSYNC.ALL ;  /* 0x0000000000007948 */ /* 0x000fea0003800000 */
[C---:B------:R-:W-:Y:S01]  /*6250*/  R2UR UR4, R17.reuse ;  /* 0x00000000110472ca */ /* 0x040fe200000e0000 */
[----:B------:R-:W-:Y:S05]  /*6260*/  VIADD R0, R17, 0x20 ;  /* 0x0000002011007836 */ /* 0x000fea0000000000 */
[----:B------:R-:W-:Y:S04]  /*6270*/  SHF.R.U32.HI R0, RZ, 0x15, R0 ;  /* 0x00000015ff007819 */ /* 0x000fe80000011600 */
[----:B------:R-:W-:Y:S03]  /*6280*/  LOP3.LUT P0, RZ, R0, 0x3, R118, 0x48, !PT ;  /* 0x0000000300ff7812 */ /* 0x000fe60007804876 */
[----:B------:R-:W1:Y:S01]  /*6290*/  LDTM.16dp32bit_t0_t15.x8 R56, tmem[UR4+0x10] ;  /* 0x00001004003879ee */ /* 0x000e620008980000 */
        /* <DEDUP_REMOVED lines=18> */
.L_x_101:
        /* <DEDUP_REMOVED lines=24> */
.L_x_102:
        /* <DEDUP_REMOVED lines=24> */
.L_x_103:
        /* <DEDUP_REMOVED lines=24> */
.L_x_104:
        /* <DEDUP_REMOVED lines=24> */
.L_x_105:
[----:B------:R-:W-:Y:S01]  /*69c0*/  ISETP.NE.AND P0, PT, R125, RZ, PT ;  /* 0x000000ff7d00720c */ /* 0x000fe20003f05270 */
[----:B------:R-:W-:Y:S05]  /*69d0*/  WARPSYNC.ALL ;  /* 0x0000000000007948 */ /* 0x000fea0003800000 */
[C---:B----45:R-:W-:Y:S01]  /*69e0*/  IMAD R64, R16.reuse, R64, RZ ;  /* 0x0000004010407224 */ /* 0x070fe200078e02ff */
[----:B------:R-:W-:Y:S01]  /*69f0*/  R2UR UR4, R17 ;  /* 0x00000000110472ca */ /* 0x000fe200000e0000 */
[----:B------:R-:W-:Y:S01]  /*6a00*/  IMAD R65, R16, R65, RZ ;  /* 0x0000004110417224 */ /* 0x000fe200078e02ff */
[----:B---3--:R-:W-:Y:S01]  /*6a10*/  PRMT R0, R80, 0x8880, RZ ;  /* 0x0000888050007816 */ /* 0x008fe200000000ff */
[----:B------:R-:W-:Y:S01]  /*6a20*/  IMAD R68, R16, R68, RZ ;  /* 0x0000004410447224 */ /* 0x000fe200078e02ff */
[----:B------:R-:W-:Y:S01]  /*6a30*/  SHF.L.U32 R3, R80, 0x10, RZ ;  /* 0x0000001050037819 */ /* 0x000fe200000006ff */
[----:B------:R-:W-:Y:S01]  /*6a40*/  IMAD R69, R16, R69, RZ ;  /* 0x0000004510457224 */ /* 0x000fe200078e02ff */
[----:B------:R-:W-:Y:S01]  /*6a50*/  SHF.L.U32 R89, R80, 0x8, RZ ;  /* 0x0000000850597819 */ /* 0x000fe200000006ff */
[----:B------:R-:W-:Y:S01]  /*6a60*/  IMAD R64, R0, UR45, R64 ;  /* 0x0000002d00407c24 */ /* 0x000fe2000f8e0240 */
[----:B------:R-:W-:Y:S01]  /*6a70*/  SHF.R.S32.HI R3, RZ, 0x18, R3 ;  /* 0x00000018ff037819 */ /* 0x000fe20000011403 */
[C---:B------:R-:W-:Y:S01]  /*6a80*/  IMAD R56, R16.reuse, R56, RZ ;  /* 0x0000003810387224 */ /* 0x040fe200078e02ff */
[C---:B------:R-:W-:Y:S01]  /*6a90*/  PRMT R86, R81.reuse, 0x8880, RZ ;  /* 0x0000888051567816 */ /* 0x040fe200000000ff */
[C---:B------:R-:W-:Y:S01]  /*6aa0*/  IMAD R57, R16.reuse, R57, RZ ;  /* 0x0000003910397224 */ /* 0x040fe200078e02ff */
[----:B------:R-:W-:Y:S01]  /*6ab0*/  SHF.R.S32.HI R0, RZ, 0x18, R89 ;  /* 0x00000018ff007819 */ /* 0x000fe20000011459 */
[----:B------:R-:W-:Y:S01]  /*6ac0*/  LDTM.16dp32bit_t0_t15.x8 R4, tmem[UR4+0x60] ;  /* 0x00006004000479ee */ /* 0x000fe20008980000 */
[----:B------:R-:W1:Y:S01]  /*6ad0*/  LDTM.16dp32bit_t16_t31.x8 R4, tmem[UR4+0x68] ;  /* 0x00006804000479ee */ /* 0x000e6200089a0000 */
[----:B------:R-:W-:Y:S01]  /*6ae0*/  SHF.R.S32.HI R12, RZ, 0x18, R80 ;  /* 0x00000018ff0c7819 */ /* 0x000fe20000011450 */
[C---:B------:R-:W-:Y:S01]  /*6af0*/  IMAD R66, R16.reuse, R66, RZ ;  /* 0x0000004210427224 */ /* 0x040fe200078e02ff */
[C---:B------:R-:W-:Y:S01]  /*6b00*/  SHF.L.U32 R13, R81.reuse, 0x10, RZ ;  /* 0x00000010510d7819 */ /* 0x040fe200000006ff */
[----:B------:R-:W-:Y:S01]  /*6b10*/  IMAD R67, R16, R67, RZ ;  /* 0x0000004310437224 */ /* 0x000fe200078e02ff */
[----:B------:R-:W-:Y:S01]  /*6b20*/  SHF.L.U32 R14, R81, 0x8, RZ ;  /* 0x00000008510e7819 */ /* 0x000fe200000006ff */
[----:B------:R-:W-:Y:S01]  /*6b30*/  IMAD R65, R3, UR45, R65 ;  /* 0x0000002d03417c24 */ /* 0x000fe2000f8e0241 */
[----:B------:R-:W-:Y:S01]  /*6b40*/  SHF.R.S32.HI R13, RZ, 0x18, R13 ;  /* 0x00000018ff0d7819 */ /* 0x000fe2000001140d */
[----:B------:R-:W-:Y:S01]  /*6b50*/  IMAD.MOV.U32 R3, RZ, RZ, R86 ;  /* 0x000000ffff037224 */ /* 0x000fe200078e0056 */
[----:B------:R-:W-:Y:S01]  /*6b60*/  PRMT R111, R18, 0x8880, RZ ;  /* 0x00008880126f7816 */ /* 0x000fe200000000ff */
[----:B------:R-:W-:Y:S01]  /*6b70*/  IMAD R66, R0, UR45, R66 ;  /* 0x0000002d00427c24 */ /* 0x000fe2000f8e0242 */
[----:B------:R-:W-:Y:S01]  /*6b80*/  SHF.R.S32.HI R14, RZ, 0x18, R14 ;  /* 0x00000018ff0e7819 */ /* 0x000fe2000001140e */
[----:B------:R-:W-:Y:S01]  /*6b90*/  IMAD R67, R12, UR45, R67 ;  /* 0x0000002d0c437c24 */ /* 0x000fe2000f8e0243 */
[----:B------:R-:W-:Y:S01]  /*6ba0*/  SHF.R.S32.HI R15, RZ, 0x18, R81 ;  /* 0x00000018ff0f7819 */ /* 0x000fe20000011451 */
[----:B------:R-:W-:Y:S01]  /*6bb0*/  IMAD R70, R16, R70, RZ ;  /* 0x0000004610467224 */ /* 0x000fe200078e02ff */
[----:B------:R-:W-:Y:S01]  /*6bc0*/  SHF.L.U32 R109, R18, 0x8, RZ ;  /* 0x00000008126d7819 */ /* 0x000fe200000006ff */
[----:B------:R-:W-:Y:S01]  /*6bd0*/  IMAD R68, R3, UR45, R68 ;  /* 0x0000002d03447c24 */ /* 0x000fe2000f8e0244 */
[C---:B------:R-:W-:Y:S01]  /*6be0*/  PRMT R108, R19.reuse, 0x8880, RZ ;  /* 0x00008880136c7816 */ /* 0x040fe200000000ff */
[----:B------:R-:W-:Y:S01]  /*6bf0*/  IMAD R71, R16, R71, RZ ;  /* 0x0000004710477224 */ /* 0x000fe200078e02ff */
[----:B------:R-:W-:Y:S01]  /*6c00*/  SHF.R.S32.HI R17, RZ, 0x18, R18 ;  /* 0x00000018ff117819 */ /* 0x000fe20000011412 */
[----:B------:R-:W-:Y:S01]  /*6c10*/  IMAD.U32 R110, R18, 0x10000, RZ ;  /* 0x00010000126e7824 */ /* 0x000fe200078e00ff */
[----:B------:R-:W-:Y:S01]  /*6c20*/  SHF.L.U32 R106, R19, 0x10, RZ ;  /* 0x00000010136a7819 */ /* 0x000fe200000006ff */
[----:B------:R-:W-:Y:S01]  /*6c30*/  IMAD R69, R13, UR45, R69 ;  /* 0x0000002d0d457c24 */ /* 0x000fe2000f8e0245 */
[----:B------:R-:W-:Y:S01]  /*6c40*/  SHF.L.U32 R104, R19, 0x8, RZ ;  /* 0x0000000813687819 */ /* 0x000fe200000006ff */
[----:B------:R-:W-:Y:S01]  /*6c50*/  IMAD R70, R14, UR45, R70 ;  /* 0x0000002d0e467c24 */ /* 0x000fe2000f8e0246 */
[----:B------:R-:W-:Y:S01]  /*6c60*/  SHF.R.S32.HI R3, RZ, 0x18, R110 ;  /* 0x00000018ff037819 */ /* 0x000fe2000001146e */
[----:B------:R-:W-:Y:S01]  /*6c70*/  IMAD.MOV.U32 R0, RZ, RZ, R111 ;  /* 0x000000ffff007224 */ /* 0x000fe200078e006f */
[----:B------:R-:W-:Y:S01]  /*6c80*/  SHF.R.S32.HI R12, RZ, 0x18, R106 ;  /* 0x00000018ff0c7819 */ /* 0x000fe2000001146a */
[----:B------:R-:W-:Y:S01]  /*6c90*/  IMAD R71, R15, UR45, R71 ;  /* 0x0000002d0f477c24 */ /* 0x000fe2000f8e0247 */
[----:B------:R-:W-:Y:S01]  /*6ca0*/  PRMT R107, R78, 0x8880, RZ ;  /* 0x000088804e6b7816 */ /* 0x000fe200000000ff */
[----:B------:R-:W-:Y:S01]  /*6cb0*/  IMAD R56, R0, UR45, R56 ;  /* 0x0000002d00387c24 */ /* 0x000fe2000f8e0238 */
[----:B------:R-:W-:Y:S01]  /*6cc0*/  SHF.R.S32.HI R0, RZ, 0x18, R109 ;  /* 0x00000018ff007819 */ /* 0x000fe2000001146d */
[C---:B------:R-:W-:Y:S01]  /*6cd0*/  IMAD R58, R16.reuse, R58, RZ ;  /* 0x0000003a103a7224 */ /* 0x040fe200078e02ff */
[----:B------:R-:W-:Y:S01]  /*6ce0*/  SHF.R.S32.HI R13, RZ, 0x18, R104 ;  /* 0x00000018ff0d7819 */ /* 0x000fe20000011468 */
[C---:B------:R-:W-:Y:S01]  /*6cf0*/  IMAD R59, R16.reuse, R59, RZ ;  /* 0x0000003b103b7224 */ /* 0x040fe200078e02ff */
[----:B------:R-:W-:Y:S01]  /*6d00*/  SHF.R.S32.HI R18, RZ, 0x18, R19 ;  /* 0x00000018ff127819 */ /* 0x000fe20000011413 */
[----:B------:R-:W-:Y:S01]  /*6d10*/  IMAD R57, R3, UR45, R57 ;  /* 0x0000002d03397c24 */ /* 0x000fe2000f8e0239 */
[----:B------:R-:W-:Y:S01]  /*6d20*/  MOV R3, R108 ;  /* 0x0000006c00037202 */ /* 0x000fe20000000f00 */
[----:B------:R-:W-:Y:S01]  /*6d30*/  IMAD R60, R16, R60, RZ ;  /* 0x0000003c103c7224 */ /* 0x000fe200078e02ff */
[----:B------:R-:W-:Y:S01]  /*6d40*/  SHF.L.U32 R105, R78, 0x10, RZ ;  /* 0x000000104e697819 */ /* 0x000fe200000006ff */
[----:B------:R-:W-:Y:S01]  /*6d50*/  IMAD R58, R0, UR45, R58 ;  /* 0x0000002d003a7c24 */ /* 0x000fe2000f8e023a */
[----:B------:R-:W-:Y:S01]  /*6d60*/  MOV R0, R107 ;  /* 0x0000006b00007202 */ /* 0x000fe20000000f00 */
[C---:B------:R-:W-:Y:S01]  /*6d70*/  IMAD R61, R16.reuse, R61, RZ ;  /* 0x0000003d103d7224 */ /* 0x040fe200078e02ff */
[----:B------:R-:W-:Y:S01]  /*6d80*/  PRMT R98, R79, 0x8880, RZ ;  /* 0x000088804f627816 */ /* 0x000fe200000000ff */
[----:B------:R-:W-:Y:S01]  /*6d90*/  IMAD R59, R17, UR45, R59 ;  /* 0x0000002d113b7c24 */ /* 0x000fe2000f8e023b */
[----:B------:R-:W-:Y:S01]  /*6da0*/  SHF.R.S32.HI R19, RZ, 0x18, R78 ;  /* 0x00000018ff137819 */ /* 0x000fe2000001144e */
[C---:B------:R-:W-:Y:S01]  /*6db0*/  IMAD R62, R16.reuse, R62, RZ ;  /* 0x0000003e103e7224 */ /* 0x040fe200078e02ff */
[----:B------:R-:W-:Y:S01]  /*6dc0*/  SHF.L.U32 R97, R79, 0x10, RZ ;  /* 0x000000104f617819 */ /* 0x000fe200000006ff */
[----:B------:R-:W-:Y:S01]  /*6dd0*/  IMAD R60, R3, UR45, R60 ;  /* 0x0000002d033c7c24 */ /* 0x000fe2000f8e023c */
[----:B------:R-:W-:Y:S01]  /*6de0*/  SHF.R.S32.HI R3, RZ, 0x18, R105 ;  /* 0x00000018ff037819 */ /* 0x000fe20000011469 */
[----:B------:R-:W-:Y:S01]  /*6df0*/  IMAD R63, R16, R63, RZ ;  /* 0x0000003f103f7224 */ /* 0x000fe200078e02ff */
[----:B------:R-:W-:Y:S01]  /*6e00*/  SHF.L.U32 R95, R79, 0x8, RZ ;  /* 0x000000084f5f7819 */ /* 0x000fe200000006ff */
[----:B------:R-:W-:Y:S01]  /*6e10*/  IMAD.SHL.U32 R103, R78, 0x100, RZ ;  /* 0x000001004e677824 */ /* 0x000fe200078e00ff */
[----:B------:R-:W-:Y:S01]  /*6e20*/  PRMT R102, R22, 0x8880, RZ ;  /* 0x0000888016667816 */ /* 0x000fe200000000ff */
[----:B------:R-:W-:Y:S01]  /*6e30*/  IMAD R61, R12, UR45, R61 ;  /* 0x0000002d0c3d7c24 */ /* 0x000fe2000f8e023d */
[----:B------:R-:W-:Y:S01]  /*6e40*/  SHF.R.S32.HI R20, RZ, 0x18, R79 ;  /* 0x00000018ff147819 */ /* 0x000fe2000001144f */
[----:B------:R-:W-:Y:S01]  /*6e50*/  IMAD R48, R16, R48, RZ ;  /* 0x0000003010307224 */ /* 0x000fe200078e02ff */
[----:B------:R-:W-:Y:S01]  /*6e60*/  SHF.R.S32.HI R12, RZ, 0x18, R103 ;  /* 0x00000018ff0c7819 */ /* 0x000fe20000011467 */
[----:B------:R-:W-:Y:S01]  /*6e70*/  IMAD R62, R13, UR45, R62 ;  /* 0x0000002d0d3e7c24 */ /* 0x000fe2000f8e023e */
[----:B------:R-:W-:Y:S01]  /*6e80*/  SHF.L.U32 R101, R22, 0x10, RZ ;  /* 0x0000001016657819 */ /* 0x000fe200000006ff */
[----:B------:R-:W-:Y:S01]  /*6e90*/  IMAD R49, R16, R49, RZ ;  /* 0x0000003110317224 */ /* 0x000fe200078e02ff */
[----:B------:R-:W-:Y:S01]  /*6ea0*/  SHF.L.U32 R99, R22, 0x8, RZ ;  /* 0x0000000816637819 */ /* 0x000fe200000006ff */
[----:B------:R-:W-:Y:S01]  /*6eb0*/  IMAD R63, R18, UR45, R63 ;  /* 0x0000002d123f7c24 */ /* 0x000fe2000f8e023f */
[C---:B------:R-:W-:Y:S01]  /*6ec0*/  PRMT R91, R23.reuse, 0x8880, RZ ;  /* 0x00008880175b7816 */ /* 0x040fe200000000ff */
[----:B------:R-:W-:Y:S01]  /*6ed0*/  IMAD R50, R16, R50, RZ ;  /* 0x0000003210327224 */ /* 0x000fe200078e02ff */
[----:B------:R-:W-:Y:S01]  /*6ee0*/  SHF.R.S32.HI R21, RZ, 0x18, R22 ;  /* 0x00000018ff157819 */ /* 0x000fe20000011416 */
[----:B------:R-:W-:Y:S01]  /*6ef0*/  IMAD R48, R0, UR45, R48 ;  /* 0x0000002d00307c24 */ /* 0x000fe2000f8e0230 */
[----:B------:R-:W-:Y:S01]  /*6f00*/  MOV R0, R98 ;  /* 0x0000006200007202 */ /* 0x000fe20000000f00 */
[C---:B------:R-:W-:Y:S01]  /*6f10*/  IMAD R51, R16.reuse, R51, RZ ;  /* 0x0000003310337224 */ /* 0x040fe200078e02ff */
[----:B------:R-:W-:Y:S01]  /*6f20*/  SHF.L.U32 R88, R23, 0x8, RZ ;  /* 0x0000000817587819 */ /* 0x000fe200000006ff */
[----:B------:R-:W-:Y:S01]  /*6f30*/  IMAD R49, R3, UR45, R49 ;  /* 0x0000002d03317c24 */ /* 0x000fe2000f8e0231 */
[----:B------:R-:W-:Y:S01]  /*6f40*/  SHF.R.S32.HI R3, RZ, 0x18, R97 ;  /* 0x00000018ff037819 */ /* 0x000fe20000011461 */
[----:B------:R-:W-:Y:S01]  /*6f50*/  IMAD R52, R16, R52, RZ ;  /* 0x0000003410347224 */ /* 0x000fe200078e02ff */
        /* <DEDUP_REMOVED lines=15> */
[----:B------:R-:W-:Y:S01]  /*7050*/  IMAD R40, R16, R40, RZ ;  /* 0x0000002810287224 */ /* 0x000fe200078e02ff */
[----:B------:R-:W-:Y:S01]  /*7060*/  SHF.L.U32 R82, R73, 0x10, RZ ;  /* 0x0000001049527819 */ /* 0x000fe200000006ff */
[----:B------:R-:W-:Y:S01]  /*7070*/  IMAD R54, R12, UR45, R54 ;  /* 0x0000002d0c367c24 */ /* 0x000fe2000f8e0236 */
[----:B------:R-:W-:Y:S01]  /*7080*/  SHF.R.S32.HI R12, RZ, 0x18, R99 ;  /* 0x00000018ff0c7819 */ /* 0x000fe20000011463 */
[----:B------:R-:W-:Y:S01]  /*7090*/  IMAD R41, R16, R41, RZ ;  /* 0x0000002910297224 */ /* 0x000fe200078e02ff */
[----:B------:R-:W-:Y:S01]  /*70a0*/  PRMT R87, R74, 0x8880, RZ ;  /* 0x000088804a577816 */ /* 0x000fe200000000ff */
[----:B------:R-:W-:Y:S01]  /*70b0*/  IMAD R55, R20, UR45, R55 ;  /* 0x0000002d14377c24 */ /* 0x000fe2000f8e0237 */
[----:B------:R-:W-:Y:S01]  /*70c0*/  SHF.L.U32 R85, R74, 0x10, RZ ;  /* 0x000000104a557819 */ /* 0x000fe200000006ff */
[----:B------:R-:W-:Y:S01]  /*70d0*/  IMAD R42, R16, R42, RZ ;  /* 0x0000002a102a7224 */ /* 0x000fe200078e02ff */
[----:B------:R-:W-:Y:S01]  /*70e0*/  SHF.L.U32 R84, R74, 0x8, RZ ;  /* 0x000000084a547819 */ /* 0x000fe200000006ff */
[----:B------:R-:W-:Y:S01]  /*70f0*/  IMAD.U32 R90, R23, 0x10000, RZ ;  /* 0x00010000175a7824 */ /* 0x000fe200078e00ff */
[----:B------:R-:W-:Y:S01]  /*7100*/  SHF.R.S32.HI R23, RZ, 0x18, R72 ;  /* 0x00000018ff177819 */ /* 0x000fe20000011448 */
[----:B------:R-:W-:Y:S01]  /*7110*/  IMAD R40, R0, UR45, R40 ;  /* 0x0000002d00287c24 */ /* 0x000fe2000f8e0228 */
[----:B------:R-:W-:Y:S01]  /*7120*/  MOV R0, R91 ;  /* 0x0000005b00007202 */ /* 0x000fe20000000f00 */
[C---:B------:R-:W-:Y:S01]  /*7130*/  IMAD R43, R16.reuse, R43, RZ ;  /* 0x0000002b102b7224 */ /* 0x040fe200078e02ff */
[----:B------:R-:W-:Y:S01]  /*7140*/  SHF.R.S32.HI R72, RZ, 0x18, R73 ;  /* 0x00000018ff487819 */ /* 0x000fe20000011449 */
[----:B------:R-:W-:Y:S01]  /*7150*/  IMAD R41, R3, UR45, R41 ;  /* 0x0000002d03297c24 */ /* 0x000fe2000f8e0229 */
[----:B------:R-:W-:Y:S01]  /*7160*/  SHF.R.S32.HI R3, RZ, 0x18, R90 ;  /* 0x00000018ff037819 */ /* 0x000fe2000001145a */
[----:B------:R-:W-:Y:S01]  /*7170*/  IMAD R44, R16, R44, RZ ;  /* 0x0000002c102c7224 */ /* 0x000fe200078e02ff */
[C---:B------:R-:W-:Y:S01]  /*7180*/  PRMT R80, R75.reuse, 0x8880, RZ ;  /* 0x000088804b507816 */ /* 0x040fe200000000ff */
[----:B------:R-:W-:Y:S01]  /*7190*/  IMAD R42, R12, UR45, R42 ;  /* 0x0000002d0c2a7c24 */ /* 0x000fe2000f8e022a */
[----:B------:R-:W-:Y:S01]  /*71a0*/  SHF.R.S32.HI R12, RZ, 0x18, R88 ;  /* 0x00000018ff0c7819 */ /* 0x000fe20000011458 */
[C---:B------:R-:W-:Y:S01]  /*71b0*/  IMAD R45, R16.reuse, R45, RZ ;  /* 0x0000002d102d7224 */ /* 0x040fe200078e02ff */
[----:B------:R-:W-:Y:S01]  /*71c0*/  SHF.L.U32 R79, R75, 0x10, RZ ;  /* 0x000000104b4f7819 */ /* 0x000fe200000006ff */
[----:B------:R-:W-:Y:S01]  /*71d0*/  IMAD R43, R21, UR45, R43 ;  /* 0x0000002d152b7c24 */ /* 0x000fe2000f8e022b */
[----:B------:R-:W-:Y:S01]  /*71e0*/  SHF.L.U32 R78, R75, 0x8, RZ ;  /* 0x000000084b4e7819 */ /* 0x000fe200000006ff */
[----:B------:R-:W-:Y:S01]  /*71f0*/  IMAD R46, R16, R46, RZ ;  /* 0x0000002e102e7224 */ /* 0x000fe200078e02ff */
[----:B------:R-:W-:Y:S01]  /*7200*/  PRMT R100, R76, 0x8880, RZ ;  /* 0x000088804c647816 */ /* 0x000fe200000000ff */
[----:B------:R-:W-:Y:S01]  /*7210*/  IMAD R44, R0, UR45, R44 ;  /* 0x0000002d002c7c24 */ /* 0x000fe2000f8e022c */
[----:B------:R-:W-:Y:S01]  /*7220*/  SHF.L.U32 R96, R76, 0x10, RZ ;  /* 0x000000104c607819 */ /* 0x000fe200000006ff */
[----:B------:R-:W-:Y:S01]  /*7230*/  IMAD R47, R16, R47, RZ ;  /* 0x0000002f102f7224 */ /* 0x000fe200078e02ff */
[----:B------:R-:W-:Y:S01]  /*7240*/  SHF.L.U32 R89, R76, 0x8, RZ ;  /* 0x000000084c597819 */ /* 0x000fe200000006ff */
[----:B------:R-:W-:Y:S01]  /*7250*/  IMAD R45, R3, UR45, R45 ;  /* 0x0000002d032d7c24 */ /* 0x000fe2000f8e022d */
[----:B------:R-:W-:Y:S01]  /*7260*/  SHF.R.S32.HI R3, RZ, 0x18, R93 ;  /* 0x00000018ff037819 */ /* 0x000fe2000001145d */
[----:B------:R-:W-:Y:S01]  /*7270*/  IMAD R32, R16, R32, RZ ;  /* 0x0000002010207224 */ /* 0x000fe200078e02ff */
[C---:B------:R-:W-:Y:S01]  /*7280*/  PRMT R86, R77.reuse, 0x8880, RZ ;  /* 0x000088804d567816 */ /* 0x040fe200000000ff */
[----:B------:R-:W-:Y:S01]  /*7290*/  IMAD R46, R12, UR45, R46 ;  /* 0x0000002d0c2e7c24 */ /* 0x000fe2000f8e022e */
[----:B------:R-:W-:Y:S01]  /*72a0*/  SHF.R.S32.HI R12, RZ, 0x18, R92 ;  /* 0x00000018ff0c7819 */ /* 0x000fe2000001145c */
[----:B------:R-:W-:Y:S01]  /*72b0*/  IMAD.MOV.U32 R0, RZ, RZ, R94 ;  /* 0x000000ffff007224 */ /* 0x000fe200078e005e */
[----:B------:R-:W-:Y:S01]  /*72c0*/  SHF.R.S32.HI R14, RZ, 0x18, R76 ;  /* 0x00000018ff0e7819 */ /* 0x000fe2000001144c */
[----:B------:R-:W-:Y:S01]  /*72d0*/  IMAD R33, R16, R33, RZ ;  /* 0x0000002110217224 */ /* 0x000fe200078e02ff */
[----:B------:R-:W-:Y:S01]  /*72e0*/  SHF.L.U32 R76, R77, 0x10, RZ ;  /* 0x000000104d4c7819 */ /* 0x000fe200000006ff */
[----:B------:R-:W-:Y:S01]  /*72f0*/  IMAD R47, R22, UR45, R47 ;  /* 0x0000002d162f7c24 */ /* 0x000fe2000f8e022f */
[----:B------:R-:W-:Y:S01]  /*7300*/  SHF.R.S32.HI R15, RZ, 0x18, R77 ;  /* 0x00000018ff0f7819 */ /* 0x000fe2000001144d */
[----:B------:R-:W-:Y:S01]  /*7310*/  IMAD R34, R16, R34, RZ ;  /* 0x0000002210227224 */ /* 0x000fe200078e02ff */
[----:B------:R-:W-:Y:S01]  /*7320*/  I2IP.S8.S32.SAT R50, R51, R50, RZ ;  /* 0x0000003233327239 */ /* 0x000fe200000014ff */
[----:B------:R-:W-:Y:S01]  /*7330*/  IMAD R32, R0, UR45, R32 ;  /* 0x0000002d00207c24 */ /* 0x000fe2000f8e0220 */
[----:B------:R-:W-:Y:S01]  /*7340*/  MOV R0, R83 ;  /* 0x0000005300007202 */ /* 0x000fe20000000f00 */
[C---:B------:R-:W-:Y:S01]  /*7350*/  IMAD R35, R16.reuse, R35, RZ ;  /* 0x0000002310237224 */ /* 0x040fe200078e02ff */
[----:B------:R-:W-:Y:S01]  /*7360*/  I2IP.S8.S32.SAT R42, R43, R42, RZ ;  /* 0x0000002a2b2a7239 */ /* 0x000fe200000014ff */
[----:B------:R-:W-:Y:S01]  /*7370*/  IMAD.SHL.U32 R81, R73, 0x100, RZ ;  /* 0x0000010049517824 */ /* 0x000fe200078e00ff */
[----:B------:R-:W-:Y:S01]  /*7380*/  SHF.R.S32.HI R73, RZ, 0x18, R74 ;  /* 0x00000018ff497819 */ /* 0x000fe2000001144a */
[----:B------:R-:W-:Y:S01]  /*7390*/  IMAD R33, R3, UR45, R33 ;  /* 0x0000002d03217c24 */ /* 0x000fe2000f8e0221 */
[----:B------:R-:W-:Y:S01]  /*73a0*/  SHF.R.S32.HI R3, RZ, 0x18, R82 ;  /* 0x00000018ff037819 */ /* 0x000fe20000011452 */
[----:B------:R-:W-:Y:S01]  /*73b0*/  IMAD R36, R16, R36, RZ ;  /* 0x0000002410247224 */ /* 0x000fe200078e02ff */
[----:B------:R-:W-:Y:S01]  /*73c0*/  SHF.R.S32.HI R74, RZ, 0x18, R75 ;  /* 0x00000018ff4a7819 */ /* 0x000fe2000001144b */
[----:B------:R-:W-:Y:S01]  /*73d0*/  IMAD R34, R12, UR45, R34 ;  /* 0x0000002d0c227c24 */ /* 0x000fe2000f8e0222 */
[----:B------:R-:W-:Y:S01]  /*73e0*/  SHF.R.S32.HI R12, RZ, 0x18, R81 ;  /* 0x00000018ff0c7819 */ /* 0x000fe20000011451 */
[C---:B------:R-:W-:Y:S01]  /*73f0*/  IMAD R37, R16.reuse, R37, RZ ;  /* 0x0000002510257224 */ /* 0x040fe200078e02ff */
[----:B------:R-:W-:Y:S01]  /*7400*/  SHF.L.U32 R75, R77, 0x8, RZ ;  /* 0x000000084d4b7819 */ /* 0x000fe200000006ff */
[----:B------:R-:W-:Y:S01]  /*7410*/  IMAD R35, R23, UR45, R35 ;  /* 0x0000002d17237c24 */ /* 0x000fe2000f8e0223 */
[----:B------:R-:W-:Y:S01]  /*7420*/  I2IP.S8.S32.SAT R66, R67, R66, RZ ;  /* 0x0000004243427239 */ /* 0x000fe200000014ff */
[----:B------:R-:W-:Y:S01]  /*7430*/  IMAD R38, R16, R38, RZ ;  /* 0x0000002610267224 */ /* 0x000fe200078e02ff */
[----:B------:R-:W-:Y:S01]  /*7440*/  SHF.R.S32.HI R13, RZ, 0x18, R75 ;  /* 0x00000018ff0d7819 */ /* 0x000fe2000001144b */
[----:B------:R-:W-:Y:S01]  /*7450*/  IMAD R36, R0, UR45, R36 ;  /* 0x0000002d00247c24 */ /* 0x000fe2000f8e0224 */
[----:B------:R-:W-:Y:S01]  /*7460*/  MOV R0, R87 ;  /* 0x0000005700007202 */ /* 0x000fe20000000f00 */
[C---:B------:R-:W-:Y:S01]  /*7470*/  IMAD R39, R16.reuse, R39, RZ ;  /* 0x0000002710277224 */ /* 0x040fe200078e02ff */
[----:B------:R-:W-:Y:S01]  /*7480*/  I2IP.S8.S32.SAT R34, R35, R34, RZ ;  /* 0x0000002223227239 */ /* 0x000fe200000014ff */
[----:B------:R-:W-:Y:S01]  /*7490*/  IMAD R37, R3, UR45, R37 ;  /* 0x0000002d03257c24 */ /* 0x000fe2000f8e0225 */
[----:B------:R-:W-:Y:S01]  /*74a0*/  SHF.R.S32.HI R3, RZ, 0x18, R85 ;  /* 0x00000018ff037819 */ /* 0x000fe20000011455 */
[----:B------:R-:W-:Y:S01]  /*74b0*/  IMAD R24, R16, R24, RZ ;  /* 0x0000001810187224 */ /* 0x000fe200078e02ff */
[----:B------:R-:W-:Y:S01]  /*74c0*/  I2IP.S8.S32.SAT R58, R59, R58, RZ ;  /* 0x0000003a3b3a7239 */ /* 0x000fe200000014ff */
[----:B------:R-:W-:Y:S01]  /*74d0*/  IMAD R38, R12, UR45, R38 ;  /* 0x0000002d0c267c24 */ /* 0x000fe2000f8e0226 */
[----:B------:R-:W-:Y:S01]  /*74e0*/  SHF.R.S32.HI R12, RZ, 0x18, R84 ;  /* 0x00000018ff0c7819 */ /* 0x000fe20000011454 */
[----:B------:R-:W-:Y:S01]  /*74f0*/  IMAD R25, R16, R25, RZ ;  /* 0x0000001910197224 */ /* 0x000fe200078e02ff */
[----:B------:R-:W-:Y:S01]  /*7500*/  I2IP.S8.S32.SAT R48, R49, R48, R50 ;  /* 0x0000003031307239 */ /* 0x000fe20000001432 */
[----:B------:R-:W-:Y:S01]  /*7510*/  IMAD R39, R72, UR45, R39 ;  /* 0x0000002d48277c24 */ /* 0x000fe2000f8e0227 */
[----:B------:R-:W-:Y:S01]  /*7520*/  I2IP.S8.S32.SAT R40, R41, R40, R42 ;  /* 0x0000002829287239 */ /* 0x000fe2000000142a */
[----:B------:R-:W-:Y:S01]  /*7530*/  IMAD R26, R16, R26, RZ ;  /* 0x0000001a101a7224 */ /* 0x000fe200078e02ff */
[----:B------:R-:W-:Y:S01]  /*7540*/  I2IP.S8.S32.SAT R32, R33, R32, R34 ;  /* 0x0000002021207239 */ /* 0x000fe20000001422 */
[----:B------:R-:W-:Y:S01]  /*7550*/  IMAD R24, R0, UR45, R24 ;  /* 0x0000002d00187c24 */ /* 0x000fe2000f8e0218 */
[----:B------:R-:W-:Y:S01]  /*7560*/  MOV R0, R80 ;  /* 0x0000005000007202 */ /* 0x000fe20000000f00 */
[C---:B------:R-:W-:Y:S01]  /*7570*/  IMAD R27, R16.reuse, R27, RZ ;  /* 0x0000001b101b7224 */ /* 0x040fe200078e02ff */
[----:B------:R-:W-:Y:S01]  /*7580*/  UIADD3 UR4, UPT, UPT, UR47, 0xf0, URZ ;  /* 0x000000f02f047890 */ /* 0x000fe2000fffe0ff */
[----:B------:R-:W-:Y:S01]  /*7590*/  IMAD R25, R3, UR45, R25 ;  /* 0x0000002d03197c24 */ /* 0x000fe2000f8e0219 */
[----:B------:R-:W-:Y:S01]  /*75a0*/  SHF.R.S32.HI R3, RZ, 0x18, R79 ;  /* 0x00000018ff037819 */ /* 0x000fe2000001144f */
[----:B------:R-:W-:Y:S01]  /*75b0*/  IMAD R28, R16, R28, RZ ;  /* 0x0000001c101c7224 */ /* 0x000fe200078e02ff */
[----:B------:R-:W-:Y:S01]  /*75c0*/  UPRMT UR4, UR50, 0x654, UR4 ;  /* 0x0000065432047896 */ /* 0x000fe20008000004 */
[----:B------:R-:W-:Y:S01]  /*75d0*/  IMAD R26, R12, UR45, R26 ;  /* 0x0000002d0c1a7c24 */ /* 0x000fe2000f8e021a */
[----:B------:R-:W-:Y:S01]  /*75e0*/  SHF.R.S32.HI R12, RZ, 0x18, R78 ;  /* 0x00000018ff0c7819 */ /* 0x000fe2000001144e */
[----:B------:R-:W-:Y:S01]  /*75f0*/  IMAD R29, R16, R29, RZ ;  /* 0x0000001d101d7224 */ /* 0x000fe200078e02ff */
[----:B------:R-:W-:Y:S01]  /*7600*/  I2IP.S8.S32.SAT R70, R71, R70, RZ ;  /* 0x0000004647467239 */ /* 0x000fe200000014ff */
[----:B------:R-:W-:Y:S01]  /*7610*/  IMAD R27, R73, UR45, R27 ;  /* 0x0000002d491b7c24 */ /* 0x000fe2000f8e021b */
[----:B------:R-:W-:Y:S01]  /*7620*/  I2IP.S8.S32.SAT R62, R63, R62, RZ ;  /* 0x0000003e3f3e7239 */ /* 0x000fe200000014ff */
[----:B------:R-:W-:Y:S01]  /*7630*/  IMAD R28, R0, UR45, R28 ;  /* 0x0000002d001c7c24 */ /* 0x000fe2000f8e021c */
[----:B------:R-:W-:Y:S01]  /*7640*/  MOV R0, R100 ;  /* 0x0000006400007202 */ /* 0x000fe20000000f00 */
[C---:B------:R-:W-:Y:S01]  /*7650*/  IMAD R30, R16.reuse, R30, RZ ;  /* 0x0000001e101e7224 */ /* 0x040fe200078e02ff */
[----:B------:R-:W-:Y:S01]  /*7660*/  I2IP.S8.S32.SAT R26, R27, R26, RZ ;  /* 0x0000001a1b1a7239 */ /* 0x000fe200000014ff */
[----:B------:R-:W-:Y:S01]  /*7670*/  IMAD R29, R3, UR45, R29 ;  /* 0x0000002d031d7c24 */ /* 0x000fe2000f8e021d */
[----:B------:R-:W-:Y:S01]  /*7680*/  SHF.R.S32.HI R3, RZ, 0x18, R96 ;  /* 0x00000018ff037819 */ /* 0x000fe20000011460 */
[C---:B------:R-:W-:Y:S01]  /*7690*/  IMAD R31, R16.reuse, R31, RZ ;  /* 0x0000001f101f7224 */ /* 0x040fe200078e02ff */
[----:B------:R-:W-:Y:S01]  /*76a0*/  I2IP.S8.S32.SAT R49, R55, R54, RZ ;  /* 0x0000003637317239 */ /* 0x000fe200000014ff */
[----:B-1----:R-:W-:Y:S01]  /*76b0*/  IMAD R4, R16, R4, RZ ;  /* 0x0000000410047224 */ /* 0x002fe200078e02ff */
[----:B------:R-:W-:Y:S01]  /*76c0*/  I2IP.S8.S32.SAT R41, R47, R46, RZ ;  /* 0x0000002e2f297239 */ /* 0x000fe200000014ff */
[----:B------:R-:W-:Y:S01]  /*76d0*/  IMAD R30, R12, UR45, R30 ;  /* 0x0000002d0c1e7c24 */ /* 0x000fe2000f8e021e */
[----:B------:R-:W-:Y:S01]  /*76e0*/  SHF.R.S32.HI R12, RZ, 0x18, R76 ;  /* 0x00000018ff0c7819 */ /* 0x000fe2000001144c */
[----:B------:R-:W-:Y:S01]  /*76f0*/  IMAD R31, R74, UR45, R31 ;  /* 0x0000002d4a1f7c24 */ /* 0x000fe2000f8e021f */
[----:B------:R-:W-:Y:S01]  /*7700*/  I2IP.S8.S32.SAT R33, R39, R38, RZ ;  /* 0x0000002627217239 */ /* 0x000fe200000014ff */
[----:B------:R-:W-:Y:S01]  /*7710*/  IMAD R4, R0, UR45, R4 ;  /* 0x0000002d00047c24 */ /* 0x000fe2000f8e0204 */
[----:B------:R-:W-:Y:S01]  /*7720*/  SHF.R.S32.HI R0, RZ, 0x18, R89 ;  /* 0x00000018ff007819 */ /* 0x000fe20000011459 */
[C---:B------:R-:W-:Y:S01]  /*7730*/  IMAD R5, R16.reuse, R5, RZ ;  /* 0x0000000510057224 */ /* 0x040fe200078e02ff */
[----:B------:R-:W-:Y:S01]  /*7740*/  I2IP.S8.S32.SAT R30, R31, R30, RZ ;  /* 0x0000001e1f1e7239 */ /* 0x000fe200000014ff */
[C---:B------:R-:W-:Y:S01]  /*7750*/  IMAD R6, R16.reuse, R6, RZ ;  /* 0x0000000610067224 */ /* 0x040fe200078e02ff */
[----:B------:R-:W-:Y:S01]  /*7760*/  I2IP.S8.S32.SAT R64, R65, R64, R66 ;  /* 0x0000004041407239 */ /* 0x000fe20000001442 */
[----:B------:R-:W-:Y:S01]  /*7770*/  IMAD R5, R3, UR45, R5 ;  /* 0x0000002d03057c24 */ /* 0x000fe2000f8e0205 */
[----:B------:R-:W-:Y:S01]  /*7780*/  MOV R3, R86 ;  /* 0x0000005600037202 */ /* 0x000fe20000000f00 */
[C---:B------:R-:W-:Y:S01]  /*7790*/  IMAD R7, R16.reuse, R7, RZ ;  /* 0x0000000710077224 */ /* 0x040fe200078e02ff */
[----:B------:R-:W-:Y:S01]  /*77a0*/  I2IP.S8.S32.SAT R56, R57, R56, R58 ;  /* 0x0000003839387239 */ /* 0x000fe2000000143a */
[----:B------:R-:W-:Y:S01]  /*77b0*/  IMAD R8, R16, R8, RZ ;  /* 0x0000000810087224 */ /* 0x000fe200078e02ff */
[----:B------:R-:W-:Y:S01]  /*77c0*/  I2IP.S8.S32.SAT R24, R25, R24, R26 ;  /* 0x0000001819187239 */ /* 0x000fe2000000141a */
[----:B------:R-:W-:Y:S01]  /*77d0*/  IMAD R6, R0, UR45, R6 ;  /* 0x0000002d00067c24 */ /* 0x000fe2000f8e0206 */
[----:B------:R-:W-:Y:S01]  /*77e0*/  I2IP.S8.S32.SAT R65, R69, R68, R70 ;  /* 0x0000004445417239 */ /* 0x000fe20000001446 */
[----:B------:R-:W-:Y:S01]  /*77f0*/  IMAD R9, R16, R9, RZ ;  /* 0x0000000910097224 */ /* 0x000fe200078e02ff */
[----:B------:R-:W-:Y:S01]  /*7800*/  I2IP.S8.S32.SAT R57, R61, R60, R62 ;  /* 0x0000003c3d397239 */ /* 0x000fe2000000143e */
[----:B------:R-:W-:Y:S01]  /*7810*/  IMAD R7, R14, UR45, R7 ;  /* 0x0000002d0e077c24 */ /* 0x000fe2000f8e0207 */
[----:B------:R-:W-:Y:S01]  /*7820*/  I2IP.S8.S32.SAT R49, R53, R52, R49 ;  /* 0x0000003435317239 */ /* 0x000fe20000001431 */
[----:B------:R-:W-:Y:S01]  /*7830*/  IMAD R8, R3, UR45, R8 ;  /* 0x0000002d03087c24 */ /* 0x000fe2000f8e0208 */
[----:B------:R-:W-:Y:S01]  /*7840*/  I2IP.S8.S32.SAT R41, R45, R44, R41 ;  /* 0x0000002c2d297239 */ /* 0x000fe20000001429 */
[----:B------:R-:W-:Y:S01]  /*7850*/  IMAD R10, R16, R10, RZ ;  /* 0x0000000a100a7224 */ /* 0x000fe200078e02ff */
[----:B------:R-:W-:Y:S01]  /*7860*/  I2IP.S8.S32.SAT R6, R7, R6, RZ ;  /* 0x0000000607067239 */ /* 0x000fe200000014ff */
[----:B------:R-:W-:Y:S01]  /*7870*/  IMAD R9, R12, UR45, R9 ;  /* 0x0000002d0c097c24 */ /* 0x000fe2000f8e0209 */
[----:B------:R-:W-:Y:S01]  /*7880*/  I2IP.S8.S32.SAT R33, R37, R36, R33 ;  /* 0x0000002425217239 */ /* 0x000fe20000001421 */
[----:B------:R-:W-:Y:S01]  /*7890*/  IMAD R11, R16, R11, RZ ;  /* 0x0000000b100b7224 */ /* 0x000fe200078e02ff */
[----:B------:R-:W-:Y:S01]  /*78a0*/  I2IP.S8.S32.SAT R4, R5, R4, R6 ;  /* 0x0000000405047239 */ /* 0x000fe20000001406 */
[----:B------:R-:W-:Y:S01]  /*78b0*/  IMAD R10, R13, UR45, R10 ;  /* 0x0000002d0d0a7c24 */ /* 0x000fe2000f8e020a */
[----:B------:R-:W-:Y:S01]  /*78c0*/  I2IP.S8.S32.SAT R25, R29, R28, R30 ;  /* 0x0000001c1d197239 */ /* 0x000fe2000000141e */
[----:B------:R-:W-:Y:S01]  /*78d0*/  IMAD R11, R15, UR45, R11 ;  /* 0x0000002d0f0b7c24 */ /* 0x000fe2000f8e020b */
[----:B------:R-:W-:Y:S01]  /*78e0*/  NOP ;  /* 0x0000000000007918 */ /* 0x000fe20000000000 */
[----:B------:R-:W-:Y:S01]  /*78f0*/  SYNCS.ARRIVE.TRANS64.RED.A1T0 RZ, [UR4], RZ ;  /* 0x000000ffffff79a7 */ /* 0x000fe20008100404 */
[----:B------:R1:W-:Y:S01]  /*7900*/  STS.64 [R116+UR46+0x1d80], R64 ;  /* 0x001d804074007988 */ /* 0x0003e20008000a2e */
[----:B------:R-:W-:Y:S01]  /*7910*/  UIADD3 UR6, UPT, UPT, UR39, 0x1, URZ ;  /* 0x0000000127067890 */ /* 0x000fe2000fffe0ff */
[----:B------:R-:W-:Y:S01]  /*7920*/  I2IP.S8.S32.SAT R10, R11, R10, RZ ;  /* 0x0000000a0b0a7239 */ /* 0x000fe200000014ff */
[----:B------:R-:W-:Y:S03]  /*7930*/  BSSY.RECONVERGENT B0, `(.L_x_106) ;  /* 0x0000038000007945 */ /* 0x000fe60003800200 */
[----:B------:R1:W-:Y:S01]  /*7940*/  STS.64 [R116+UR46+0x2180], R56 ;  /* 0x0021803874007988 */ /* 0x0003e20008000a2e */
[----:B------:R-:W-:Y:S05]  /*7950*/  I2IP.S8.S32.SAT R5, R9, R8, R10 ;  /* 0x0000000809057239 */ /* 0x000fea000000140a */
[----:B------:R1:W-:Y:S06]  /*7960*/  STS.64 [R116+UR46+0x2580], R48 ;  /* 0x0025803074007988 */ /* 0x0003ec0008000a2e */
[----:B------:R1:W-:Y:S06]  /*7970*/  STS.64 [R116+UR46+0x2980], R40 ;  /* 0x0029802874007988 */ /* 0x0003ec0008000a2e */
[----:B------:R1:W-:Y:S06]  /*7980*/  STS.64 [R116+UR46+0x2d80], R32 ;  /* 0x002d802074007988 */ /* 0x0003ec0008000a2e */
[----:B------:R1:W-:Y:S06]  /*7990*/  STS.64 [R116+UR46+0x3180], R24 ;  /* 0x0031801874007988 */ /* 0x0003ec0008000a2e */
[----:B------:R1:W-:Y:S01]  /*79a0*/  STS.64 [R116+UR46+0x3580], R4 ;  /* 0x0035800474007988 */ /* 0x0003e20008000a2e */
[----:B------:R-:W-:Y:S01]  /*79b0*/  @!PT LDS RZ, [RZ] ;  /* 0x00000000fffff984 */ /* 0x000fe20000000800 */
[----:B------:R-:W-:Y:S01]  /*79c0*/  @!PT LDS RZ, [RZ] ;  /* 0x00000000fffff984 */ /* 0x000fe20000000800 */
[----:B------:R-:W-:Y:S01]  /*79d0*/  @!PT LDS RZ, [RZ] ;  /* 0x00000000fffff984 */ /* 0x000fe20000000800 */
[----:B------:R-:W-:Y:S01]  /*79e0*/  @!PT LDS RZ, [RZ] ;  /* 0x00000000fffff984 */ /* 0x000fe20000000800 */
[----:B------:R3:W-:Y:S06]  /*79f0*/  MEMBAR.ALL.CTA ;  /* 0x0000000000007992 */ /* 0x0007ec0000008000 */
[----:B---3--:R-:W3:Y:S02]  /*7a00*/  FENCE.VIEW.ASYNC.S ;  /* 0x00000000000073c6 */ /* 0x008ee40000000000 */
[----:B---3--:R-:W-:Y:S06]  /*7a10*/  BAR.SYNC.DEFER_BLOCKING 0x1, 0x80 ;  /* 0x0042000000007b1d */ /* 0x008fec0000010000 */
[----:B------:R-:W-:Y:S05]  /*7a20*/  @P0 BRA `(.L_x_107) ;  /* 0x0000000000a00947 */ /* 0x000fea0003800000 */
[----:B------:R-:W3:Y:S01]  /*7a30*/  LDCU.64 UR14, c[0x0][0x348] ;  /* 0x00006900ff0e77ac */ /* 0x000ee20008000a00 */
[----:B------:R-:W-:Y:S02]  /*7a40*/  UIMAD UR9, UR49, 0x70, URZ ;  /* 0x00000070310978a4 */ /* 0x000fe4000f8e02ff */
[----:B------:R-:W-:Y:S02]  /*7a50*/  USHF.L.U32 UR10, UR48, 0x6, URZ ;  /* 0x00000006300a7899 */ /* 0x000fe400080006ff */
[----:B------:R-:W-:Y:S01]  /*7a60*/  UIADD3 UR8, UPT, UPT, UR46, 0x1d80, URZ ;  /* 0x00001d802e087890 */ /* 0x000fe2000fffe0ff */
[----:B------:R-:W-:Y:S01]  /*7a70*/  UMOV UR11, UR36 ;  /* 0x00000024000b7c82 */ /* 0x000fe20008000000 */
[----:B------:R-:W-:Y:S02]  /*7a80*/  UIADD3 UR16, UPT, UPT, UR46, 0x2180, URZ ;  /* 0x000021802e107890 */ /* 0x000fe4000fffe0ff */
[----:B------:R-:W-:Y:S01]  /*7a90*/  UIADD3 UR17, UPT, UPT, UR9, 0x10, URZ ;  /* 0x0000001009117890 */ /* 0x000fe2000fffe0ff */
[----:B------:R-:W-:Y:S01]  /*7aa0*/  UMOV UR19, UR36 ;  /* 0x0000002400137c82 */ /* 0x000fe20008000000 */
[----:B------:R-:W-:Y:S01]  /*7ab0*/  UMOV UR18, UR10 ;  /* 0x0000000a00127c82 */ /* 0x000fe20008000000 */
[----:B------:R-:W-:Y:S02]  /*7ac0*/  UIADD3 UR28, UPT, UPT, UR46, 0x2580, URZ ;  /* 0x000025802e1c7890 */ /* 0x000fe4000fffe0ff */
[----:B---3--:R-:W-:Y:S02]  /*7ad0*/  UIADD3 UR4, UP0, UPT, UR14, 0x680, URZ ;  /* 0x000006800e047890 */ /* 0x008fe4000ff1e0ff */
[----:B------:R-:W-:Y:S02]  /*7ae0*/  UIADD3 UR29, UPT, UPT, UR9, 0x20, URZ ;  /* 0x00000020091d7890 */ /* 0x000fe4000fffe0ff */
[----:B------:R-:W-:Y:S01]  /*7af0*/  UIADD3.X UR5, UPT, UPT, URZ, UR15, URZ, UP0, !UPT ;  /* 0x0000000fff057290 */ /* 0x000fe200087fe4ff */
[----:B------:R-:W-:Y:S01]  /*7b00*/  UMOV UR31, UR36 ;  /* 0x00000024001f7c82 */ /* 0x000fe20008000000 */
[----:B------:R-:W-:Y:S01]  /*7b10*/  UMOV UR30, UR10 ;  /* 0x0000000a001e7c82 */ /* 0x000fe20008000000 */
[----:B------:R-:W-:Y:S02]  /*7b20*/  UIADD3 UR32, UPT, UPT, UR46, 0x2980, URZ ;  /* 0x000029802e207890 */ /* 0x000fe4000fffe0ff */
[----:B------:R-:W-:Y:S01]  /*7b30*/  UIADD3 UR33, UPT, UPT, UR9, 0x30, URZ ;  /* 0x0000003009217890 */ /* 0x000fe2000fffe0ff */
[----:B------:R-:W-:Y:S03]  /*7b40*/  UMOV UR35, UR36 ;  /* 0x0000002400237c82 */ /* 0x000fe60008000000 */
[----:B------:R3:W-:Y:S01]  /*7b50*/  UTMASTG.3D [UR8], [UR4] ;  /* 0x00000008040073b5 */ /* 0x0007e20008010000 */
[----:B------:R-:W-:Y:S01]  /*7b60*/  UMOV UR34, UR10 ;  /* 0x0000000a00227c82 */ /* 0x000fe20008000000 */
[----:B------:R-:W-:Y:S02]  /*7b70*/  UIADD3 UR24, UPT, UPT, UR46, 0x2d80, URZ ;  /* 0x00002d802e187890 */ /* 0x000fe4000fffe0ff */
[----:B------:R-:W-:Y:S01]  /*7b80*/  UIADD3 UR25, UPT, UPT, UR9, 0x40, URZ ;  /* 0x0000004009197890 */ /* 0x000fe2000fffe0ff */
[----:B------:R-:W-:Y:S01]  /*7b90*/  UMOV UR27, UR36 ;  /* 0x00000024001b7c82 */ /* 0x000fe20008000000 */
[----:B------:R-:W-:Y:S01]  /*7ba0*/  UMOV UR26, UR10 ;  /* 0x0000000a001a7c82 */ /* 0x000fe20008000000 */
[----:B------:R3:W-:Y:S01]  /*7bb0*/  UTMASTG.3D [UR16], [UR4] ;  /* 0x00000010040073b5 */ /* 0x0007e20008010000 */
[----:B------:R-:W-:Y:S02]  /*7bc0*/  UIADD3 UR20, UPT, UPT, UR46, 0x3180, URZ ;  /* 0x000031802e147890 */ /* 0x000fe4000fffe0ff */
[----:B------:R-:W-:Y:S01]  /*7bd0*/  UIADD3 UR21, UPT, UPT, UR9, 0x50, URZ ;  /* 0x0000005009157890 */ /* 0x000fe2000fffe0ff */
[----:B------:R-:W-:Y:S01]  /*7be0*/  UMOV UR23, UR36 ;  /* 0x0000002400177c82 */ /* 0x000fe20008000000 */
[----:B------:R-:W-:Y:S01]  /*7bf0*/  UMOV UR22, UR10 ;  /* 0x0000000a00167c82 */ /* 0x000fe20008000000 */
[----:B------:R-:W-:Y:S01]  /*7c00*/  UIADD3 UR12, UPT, UPT, UR46, 0x3580, URZ ;  /* 0x000035802e0c7890 */ /* 0x000fe2000fffe0ff */
[----:B------:R3:W-:Y:S01]  /*7c10*/  UTMASTG.3D [UR28], [UR4] ;  /* 0x0000001c040073b5 */ /* 0x0007e20008010000 */
[----:B------:R-:W-:Y:S01]  /*7c20*/  UIADD3 UR13, UPT, UPT, UR9, 0x60, URZ ;  /* 0x00000060090d7890 */ /* 0x000fe2000fffe0ff */
[----:B------:R-:W-:Y:S01]  /*7c30*/  UMOV UR15, UR36 ;  /* 0x00000024000f7c82 */ /* 0x000fe20008000000 */
[----:B------:R-:W-:Y:S01]  /*7c40*/  UMOV UR14, UR10 ;  /* 0x0000000a000e7c82 */ /* 0x000fe20008000000 */
[----:B------:R3:W-:Y:S01]  /*7c50*/  UTMASTG.3D [UR32], [UR4] ;  /* 0x00000020040073b5 */ /* 0x0007e20008010000 */
[----:B------:R3:W-:Y:S01]  /*7c60*/  UTMASTG.3D [UR24], [UR4] ;  /* 0x00000018040073b5 */ /* 0x0007e20008010000 */
[----:B------:R3:W-:Y:S04]  /*7c70*/  UTMASTG.3D [UR20], [UR4] ;  /* 0x00000014040073b5 */ /* 0x0007e80008010000 */
[----:B------:R3:W-:Y:S01]  /*7c80*/  UTMASTG.3D [UR12], [UR4] ;  /* 0x0000000c040073b5 */ /* 0x0007e20008010000 */
[----:B------:R0:W-:Y:S01]  /*7c90*/  UTMACMDFLUSH ;  /* 0x00000000000079b7 */ /* 0x0001e20000000000 */
[----:B---3--:R-:W-:Y:S04]  /*7ca0*/  DEPBAR.LE SB0, 0x0 ;  /* 0x000080000000791a */ /* 0x008fe80000000000 */
.L_x_107:
[----:B------:R-:W-:Y:S05]  /*7cb0*/  BSYNC.RECONVERGENT B0 ;  /* 0x0000000000007941 */ /* 0x000fea0003800200 */
.L_x_106:
[----:B------:R-:W-:Y:S01]  /*7cc0*/  UISETP.NE.AND UP1, UPT, UR51, URZ, UPT ;  /* 0x000000ff3300728c */ /* 0x000fe2000bf25270 */
[----:B------:R-:W-:Y:S01]  /*7cd0*/  R2UR UR4, R119 ;  /* 0x00000000770472ca */ /* 0x000fe200000e0000 */
[----:B------:R-:W-:Y:S01]  /*7ce0*/  UISETP.NE.AND UP0, UPT, UR6, 0x4, UPT ;  /* 0x000000040600788c */ /* 0x000fe2000bf05270 */
[----:B------:R-:W-:Y:S01]  /*7cf0*/  BAR.SYNC.DEFER_BLOCKING 0x1, 0x80 ;  /* 0x0042000000007b1d */ /* 0x000fe20000010000 */
[C---:B------:R-:W-:Y:S01]  /*7d00*/  ISETP.NE.AND P0, PT, R121.reuse, 0x2, PT ;  /* 0x000000027900780c */ /* 0x040fe20003f05270 */
[----:B------:R-:W-:Y:S02]  /*7d10*/  UIADD3 UR49, UPT, UPT, UR37, UR61, URZ ;  /* 0x0000003d25317290 */ /* 0x000fe4000fffe0ff */
[----:B------:R-:W-:Y:S01]  /*7d20*/  USEL UR39, UR6, URZ, UP0 ;  /* 0x000000ff06277287 */ /* 0x000fe20008000000 */
[----:B------:R-:W-:Y:S02]  /*7d30*/  SEL R0, RZ, 0x1, P0 ;  /* 0x00000001ff007807 */ /* 0x000fe40000000000 */
[----:B------:R-:W-:Y:S02]  /*7d40*/  SEL R121, R121, RZ, P0 ;  /* 0x000000ff79797207 */ /* 0x000fe40000000000 */
[----:B------:R-:W-:Y:S02]  /*7d50*/  LOP3.LUT R123, R123, R0, RZ, 0x3c, !PT ;  /* 0x000000007b7b7212 */ /* 0x000fe400078e3cff */
[----:B------:R-:W-:Y:S02]  /*7d60*/  UIADD3 UR48, UPT, UPT, UR38, UR4, URZ ;  /* 0x0000000426307290 */ /* 0x000fe4000fffe0ff */
[----:B------:R-:W-:Y:S06]  /*7d70*/  USEL UR4, URZ, 0x1, UP0 ;  /* 0x00000001ff047887 */ /* 0x000fec0008000000 */
[----:B------:R-:W-:Y:S01]  /*7d80*/  LOP3.LUT R124, R124, UR4, RZ, 0x3c, !PT ;  /* 0x000000047c7c7c12 */ /* 0x000fe2000f8e3cff */
[----:B------:R-:W-:Y:S01]  /*7d90*/  UMOV UR36, UR60 ;  /* 0x0000003c00247c82 */ /* 0x000fe20008000000 */
[----:B------:R-:W-:Y:S05]  /*7da0*/  BRA.U UP1, `(.L_x_108) ;  /* 0xffffffd501087547 */ /* 0x000fea000b83ffff */
[----:B------:R-:W-:Y:S05]  /*7db0*/  EXIT ;  /* 0x000000000000794d */ /* 0x000fea0003800000 */
.L_x_25:
[----:B---3--:R3:W4:Y:S02]  /*7dc0*/  SYNCS.PHASECHK.TRANS64.TRYWAIT P0, [R0+URZ+0x120], R2 ;  /* 0x00012002000075a7 */ /* 0x00872400080011ff */
[----:B----4-:R-:W-:Y:S05]  /*7dd0*/  @!P0 NANOSLEEP.SYNCS 0x989680 ;  /* 0x009896800000895d */ /* 0x010fea0003900000 */
[----:B------:R-:W4:Y:S02]  /*7de0*/  @!P0 SYNCS.PHASECHK.TRANS64 P0, [R0+URZ+0x120], R2 ;  /* 0x00012002000085a7 */ /* 0x000f2400080010ff */
[----:B----4-:R-:W-:Y:S05]  /*7df0*/  @!P0 BRA `(.L_x_25) ;  /* 0xfffffffc00f08947 */ /* 0x010fea000383ffff */
[----:B------:R-:W-:Y:S05]  /*7e00*/  BRA `(.L_x_109) ;  /* 0xffffff9800b47947 */ /* 0x000fea000383ffff */
.L_x_28:
[----:B--2---:R-:W-:Y:S07]  /*7e10*/  MOV R0, UR33 ;  /* 0x0000002100007c02 */ /* 0x004fee0008000f00 */
.L_x_110:
[----:B--2---:R2:W3:Y:S02]  /*7e20*/  SYNCS.PHASECHK.TRANS64.TRYWAIT P0, [R0+URZ+0x48], R3 ;  /* 0x00004803000075a7 */ /* 0x0044e400080011ff */
[----:B---3--:R-:W-:Y:S05]  /*7e30*/  @!P0 NANOSLEEP.SYNCS 0x989680 ;  /* 0x009896800000895d */ /* 0x008fea0003900000 */
[----:B------:R-:W3:Y:S02]  /*7e40*/  @!P0 SYNCS.PHASECHK.TRANS64 P0, [R0+URZ+0x48], R3 ;  /* 0x00004803000085a7 */ /* 0x000ee400080010ff */
[----:B---3--:R-:W-:Y:S05]  /*7e50*/  @!P0 BRA `(.L_x_110) ;  /* 0xfffffffc00f08947 */ /* 0x008fea000383ffff */
[----:B------:R-:W-:Y:S05]  /*7e60*/  BRA `(.L_x_27) ;  /* 0xffffff9800fc7947 */ /* 0x000fea000383ffff */
.L_x_35:
[----:B-1----:R-:W-:Y:S07]  /*7e70*/  MOV R0, UR17 ;  /* 0x0000001100007c02 */ /* 0x002fee0008000f00 */
.L_x_111:
[----:B-1----:R1:W2:Y:S02]  /*7e80*/  SYNCS.PHASECHK.TRANS64.TRYWAIT P0, [R0+URZ+0x48], R3 ;  /* 0x00004803000075a7 */ /* 0x0022a400080011ff */
[----:B--2---:R-:W-:Y:S05]  /*7e90*/  @!P0 NANOSLEEP.SYNCS 0x989680 ;  /* 0x009896800000895d */ /* 0x004fea0003900000 */
[----:B------:R-:W2:Y:S02]  /*7ea0*/  @!P0 SYNCS.PHASECHK.TRANS64 P0, [R0+URZ+0x48], R3 ;  /* 0x00004803000085a7 */ /* 0x000ea400080010ff */
[----:B--2---:R-:W-:Y:S05]  /*7eb0*/  @!P0 BRA `(.L_x_111) ;  /* 0xfffffffc00f08947 */ /* 0x004fea000383ffff */
[----:B------:R-:W-:Y:S05]  /*7ec0*/  BRA `(.L_x_34) ;  /* 0xffffff9c00b87947 */ /* 0x000fea000383ffff */
.L_x_40:
[----:B-1----:R1:W2:Y:S02]  /*7ed0*/  SYNCS.PHASECHK.TRANS64.TRYWAIT P0, [R3+URZ+0xb0], R0 ;  /* 0x0000b000030075a7 */ /* 0x0022a400080011ff */
[----:B--2---:R-:W-:Y:S05]  /*7ee0*/  @!P0 NANOSLEEP.SYNCS 0x989680 ;  /* 0x009896800000895d */ /* 0x004fea0003900000 */
[----:B------:R-:W2:Y:S02]  /*7ef0*/  @!P0 SYNCS.PHASECHK.TRANS64 P0, [R3+URZ+0xb0], R0 ;  /* 0x0000b000030085a7 */ /* 0x000ea400080010ff */
[----:B--2---:R-:W-:Y:S05]  /*7f00*/  @!P0 BRA `(.L_x_40) ;  /* 0xfffffffc00f08947 */ /* 0x004fea000383ffff */
[----:B------:R-:W-:Y:S05]  /*7f10*/  BRA `(.L_x_112) ;  /* 0xffffffa0005c7947 */ /* 0x000fea000383ffff */
.L_x_44:
[----:B------:R-:W-:-:S07]  /*7f20*/  MOV R0, UR4 ;  /* 0x0000000400007c02 */ /* 0x000fce0008000f00 */
.L_x_113:
[----:B-1----:R1:W2:Y:S02]  /*7f30*/  SYNCS.PHASECHK.TRANS64.TRYWAIT P0, [R0+URZ], R2 ;  /* 0x00000002000075a7 */ /* 0x0022a400080011ff */
[----:B--2---:R-:W-:Y:S05]  /*7f40*/  @!P0 NANOSLEEP.SYNCS 0x989680 ;  /* 0x009896800000895d */ /* 0x004fea0003900000 */
[----:B------:R-:W2:Y:S02]  /*7f50*/  @!P0 SYNCS.PHASECHK.TRANS64 P0, [R0+URZ], R2 ;  /* 0x00000002000085a7 */ /* 0x000ea400080010ff */
[----:B--2---:R-:W-:Y:S05]  /*7f60*/  @!P0 BRA `(.L_x_113) ;  /* 0xfffffffc00f08947 */ /* 0x004fea000383ffff */
[----:B------:R-:W-:Y:S05]  /*7f70*/  BRA `(.L_x_114) ;  /* 0xffffffa800047947 */ /* 0x000fea000383ffff */
.L_x_45:
[----:B------:R-:W-:-:S07]  /*7f80*/  MOV R0, UR5 ;  /* 0x0000000500007c02 */ /* 0x000fce0008000f00 */
.L_x_115:
[----:B-1----:R1:W2:Y:S02]  /*7f90*/  SYNCS.PHASECHK.TRANS64.TRYWAIT P0, [R0+URZ], R3 ;  /* 0x00000003000075a7 */ /* 0x0022a400080011ff */
[----:B--2---:R-:W-:Y:S05]  /*7fa0*/  @!P0 NANOSLEEP.SYNCS 0x989680 ;  /* 0x009896800000895d */ /* 0x004fea0003900000 */
[----:B------:R-:W2:Y:S02]  /*7fb0*/  @!P0 SYNCS.PHASECHK.TRANS64 P0, [R0+URZ], R3 ;  /* 0x00000003000085a7 */ /* 0x000ea400080010ff */
[----:B--2---:R-:W-:Y:S05]  /*7fc0*/  @!P0 BRA `(.L_x_115) ;  /* 0xfffffffc00f08947 */ /* 0x004fea000383ffff */
[----:B------:R-:W-:Y:S05]  /*7fd0*/  BRA `(.L_x_116) ;  /* 0xffffffa800107947 */ /* 0x000fea000383ffff */
.L_x_46:
[----:B------:R-:W-:-:S07]  /*7fe0*/  MOV R0, UR5 ;  /* 0x0000000500007c02 */ /* 0x000fce0008000f00 */
.L_x_117:
[----:B-1----:R1:W2:Y:S02]  /*7ff0*/  SYNCS.PHASECHK.TRANS64.TRYWAIT P0, [R0+URZ], R3 ;  /* 0x00000003000075a7 */ /* 0x0022a400080011ff */
[----:B--2---:R-:W-:Y:S05]  /*8000*/  @!P0 NANOSLEEP.SYNCS 0x989680 ;  /* 0x009896800000895d */ /* 0x004fea0003900000 */
[----:B------:R-:W2:Y:S02]  /*8010*/  @!P0 SYNCS.PHASECHK.TRANS64 P0, [R0+URZ], R3 ;  /* 0x00000003000085a7 */ /* 0x000ea400080010ff */
[----:B--2---:R-:W-:Y:S05]  /*8020*/  @!P0 BRA `(.L_x_117) ;  /* 0xfffffffc00f08947 */ /* 0x004fea000383ffff */
[----:B------:R-:W-:Y:S05]  /*8030*/  BRA `(.L_x_118) ;  /* 0xffffffa8001c7947 */ /* 0x000fea000383ffff */
.L_x_47:
[----:B------:R-:W-:-:S07]  /*8040*/  MOV R0, UR5 ;  /* 0x0000000500007c02 */ /* 0x000fce0008000f00 */
.L_x_119:
[----:B-1----:R1:W2:Y:S02]  /*8050*/  SYNCS.PHASECHK.TRANS64.TRYWAIT P0, [R0+URZ], R3 ;  /* 0x00000003000075a7 */ /* 0x0022a400080011ff */
[----:B--2---:R-:W-:Y:S05]  /*8060*/  @!P0 NANOSLEEP.SYNCS 0x989680 ;  /* 0x009896800000895d */ /* 0x004fea0003900000 */
[----:B------:R-:W2:Y:S02]  /*8070*/  @!P0 SYNCS.PHASECHK.TRANS64 P0, [R0+URZ], R3 ;  /* 0x00000003000085a7 */ /* 0x000ea400080010ff */
[----:B--2---:R-:W-:Y:S05]  /*8080*/  @!P0 BRA `(.L_x_119) ;  /* 0xfffffffc00f08947 */ /* 0x004fea000383ffff */
[----:B------:R-:W-:Y:S05]  /*8090*/  BRA `(.L_x_120) ;  /* 0xffffffa800287947 */ /* 0x000fea000383ffff */
.L_x_48:
[----:B------:R-:W-:-:S07]  /*80a0*/  MOV R0, UR5 ;  /* 0x0000000500007c02 */ /* 0x000fce0008000f00 */
.L_x_121:
[----:B-1----:R1:W2:Y:S02]  /*80b0*/  SYNCS.PHASECHK.TRANS64.TRYWAIT P0, [R0+URZ], R3 ;  /* 0x00000003000075a7 */ /* 0x0022a400080011ff */
[----:B--2---:R-:W-:Y:S05]  /*80c0*/  @!P0 NANOSLEEP.SYNCS 0x989680 ;  /* 0x009896800000895d */ /* 0x004fea0003900000 */
[----:B------:R-:W2:Y:S02]  /*80d0*/  @!P0 SYNCS.PHASECHK.TRANS64 P0, [R0+URZ], R3 ;  /* 0x00000003000085a7 */ /* 0x000ea400080010ff */
[----:B--2---:R-:W-:Y:S05]  /*80e0*/  @!P0 BRA `(.L_x_121) ;  /* 0xfffffffc00f08947 */ /* 0x004fea000383ffff */
[----:B------:R-:W-:Y:S05]  /*80f0*/  BRA `(.L_x_122) ;  /* 0xffffffa800347947 */ /* 0x000fea000383ffff */
.L_x_49:
[----:B------:R-:W-:-:S07]  /*8100*/  MOV R0, UR5 ;  /* 0x0000000500007c02 */ /* 0x000fce0008000f00 */
.L_x_123:
[----:B-1----:R1:W2:Y:S02]  /*8110*/  SYNCS.PHASECHK.TRANS64.TRYWAIT P0, [R0+URZ], R3 ;  /* 0x00000003000075a7 */ /* 0x0022a400080011ff */
[----:B--2---:R-:W-:Y:S05]  /*8120*/  @!P0 NANOSLEEP.SYNCS 0x989680 ;  /* 0x009896800000895d */ /* 0x004fea0003900000 */
[----:B------:R-:W2:Y:S02]  /*8130*/  @!P0 SYNCS.PHASECHK.TRANS64 P0, [R0+URZ], R3 ;  /* 0x00000003000085a7 */ /* 0x000ea400080010ff */
[----:B--2---:R-:W-:Y:S05]  /*8140*/  @!P0 BRA `(.L_x_123) ;  /* 0xfffffffc00f08947 */ /* 0x004fea000383ffff */
[----:B------:R-:W-:Y:S05]  /*8150*/  BRA `(.L_x_124) ;  /* 0xffffffa800407947 */ /* 0x000fea000383ffff */
.L_x_50:
[----:B------:R-:W-:-:S07]  /*8160*/  MOV R0, UR5 ;  /* 0x0000000500007c02 */ /* 0x000fce0008000f00 */
.L_x_125:
[----:B-1----:R1:W2:Y:S02]  /*8170*/  SYNCS.PHASECHK.TRANS64.TRYWAIT P0, [R0+URZ], R3 ;  /* 0x00000003000075a7 */ /* 0x0022a400080011ff */
[----:B--2---:R-:W-:Y:S05]  /*8180*/  @!P0 NANOSLEEP.SYNCS 0x989680 ;  /* 0x009896800000895d */ /* 0x004fea0003900000 */
[----:B------:R-:W2:Y:S02]  /*8190*/  @!P0 SYNCS.PHASECHK.TRANS64 P0, [R0+URZ], R3 ;  /* 0x00000003000085a7 */ /* 0x000ea400080010ff */
[----:B--2---:R-:W-:Y:S05]  /*81a0*/  @!P0 BRA `(.L_x_125) ;  /* 0xfffffffc00f08947 */ /* 0x004fea000383ffff */
[----:B------:R-:W-:Y:S05]  /*81b0*/  BRA `(.L_x_126) ;  /* 0xffffffa8004c7947 */ /* 0x000fea000383ffff */
.L_x_51:
[----:B------:R-:W-:-:S07]  /*81c0*/  MOV R0, UR5 ;  /* 0x0000000500007c02 */ /* 0x000fce0008000f00 */
.L_x_127:
[----:B-1----:R1:W2:Y:S02]  /*81d0*/  SYNCS.PHASECHK.TRANS64.TRYWAIT P0, [R0+URZ], R3 ;  /* 0x00000003000075a7 */ /* 0x0022a400080011ff */
[----:B--2---:R-:W-:Y:S05]  /*81e0*/  @!P0 NANOSLEEP.SYNCS 0x989680 ;  /* 0x009896800000895d */ /* 0x004fea0003900000 */
[----:B------:R-:W2:Y:S02]  /*81f0*/  @!P0 SYNCS.PHASECHK.TRANS64 P0, [R0+URZ], R3 ;  /* 0x00000003000085a7 */ /* 0x000ea400080010ff */
[----:B--2---:R-:W-:Y:S05]  /*8200*/  @!P0 BRA `(.L_x_127) ;  /* 0xfffffffc00f08947 */ /* 0x004fea000383ffff */
[----:B------:R-:W-:Y:S05]  /*8210*/  BRA `(.L_x_128) ;  /* 0xffffffa800587947 */ /* 0x000fea000383ffff */
.L_x_54:
[----:B--2---:R2:W3:Y:S02]  /*8220*/  SYNCS.PHASECHK.TRANS64.TRYWAIT P0, [R2+URZ+0x110], R4 ;  /* 0x00011004020075a7 */ /* 0x0044e400080011ff */
[----:B---3--:R-:W-:Y:S05]  /*8230*/  @!P0 NANOSLEEP.SYNCS 0x989680 ;  /* 0x009896800000895d */ /* 0x008fea0003900000 */
[----:B------:R-:W3:Y:S02]  /*8240*/  @!P0 SYNCS.PHASECHK.TRANS64 P0, [R2+URZ+0x110], R4 ;  /* 0x00011004020085a7 */ /* 0x000ee400080010ff */
[----:B---3--:R-:W-:Y:S05]  /*8250*/  @!P0 BRA `(.L_x_54) ;  /* 0xfffffffc00f08947 */ /* 0x008fea000383ffff */
[----:B------:R-:W-:Y:S05]  /*8260*/  BRA `(.L_x_129) ;  /* 0xffffffa800b47947 */ /* 0x000fea000383ffff */
.L_x_55:
[----:B------:R-:W-:-:S07]  /*8270*/  MOV R2, UR4 ;  /* 0x0000000400027c02 */ /* 0x000fce0008000f00 */
.L_x_130:
[----:B--2---:R2:W3:Y:S02]  /*8280*/  SYNCS.PHASECHK.TRANS64.TRYWAIT P0, [R2+URZ+0xc0], R5 ;  /* 0x0000c005020075a7 */ /* 0x0044e400080011ff */
[----:B---3--:R-:W-:Y:S05]  /*8290*/  @!P0 NANOSLEEP.SYNCS 0x989680 ;  /* 0x009896800000895d */ /* 0x008fea0003900000 */
[----:B------:R-:W3:Y:S02]  /*82a0*/  @!P0 SYNCS.PHASECHK.TRANS64 P0, [R2+URZ+0xc0], R5 ;  /* 0x0000c005020085a7 */ /* 0x000ee400080010ff */
[----:B---3--:R-:W-:Y:S05]  /*82b0*/  @!P0 BRA `(.L_x_130) ;  /* 0xfffffffc00f08947 */ /* 0x008fea000383ffff */
[----:B------:R-:W-:Y:S05]  /*82c0*/  BRA `(.L_x_131) ;  /* 0xffffffa800c47947 */ /* 0x000fea000383ffff */
.L_x_56:
[----:B--2---:R2:W3:Y:S02]  /*82d0*/  SYNCS.PHASECHK.TRANS64.TRYWAIT P1, [R2+URZ+0xb0], R4 ;  /* 0x0000b004020075a7 */ /* 0x0044e400080211ff */
[----:B---3--:R-:W-:Y:S05]  /*82e0*/  @!P1 NANOSLEEP.SYNCS 0x989680 ;  /* 0x009896800000995d */ /* 0x008fea0003900000 */
[----:B------:R-:W3:Y:S02]  /*82f0*/  @!P1 SYNCS.PHASECHK.TRANS64 P1, [R2+URZ+0xb0], R4 ;  /* 0x0000b004020095a7 */ /* 0x000ee400080210ff */
[----:B---3--:R-:W-:Y:S05]  /*8300*/  @!P1 BRA `(.L_x_56) ;  /* 0xfffffffc00f09947 */ /* 0x008fea000383ffff */
[----:B------:R-:W-:Y:S05]  /*8310*/  BRA `(.L_x_132) ;  /* 0xffffffa800f47947 */ /* 0x000fea000383ffff */
.L_x_59:
[----:B------:R-:W-:-:S07]  /*8320*/  MOV R0, UR4 ;  /* 0x0000000400007c02 */ /* 0x000fce0008000f00 */
.L_x_133:
[----:B--2---:R2:W3:Y:S02]  /*8330*/  SYNCS.PHASECHK.TRANS64.TRYWAIT P0, [R0+URZ+0xc0], R2 ;  /* 0x0000c002000075a7 */ /* 0x0044e400080011ff */
[----:B---3--:R-:W-:Y:S05]  /*8340*/  @!P0 NANOSLEEP.SYNCS 0x989680 ;  /* 0x009896800000895d */ /* 0x008fea0003900000 */
[----:B------:R-:W3:Y:S02]  /*8350*/  @!P0 SYNCS.PHASECHK.TRANS64 P0, [R0+URZ+0xc0], R2 ;  /* 0x0000c002000085a7 */ /* 0x000ee400080010ff */
[----:B---3--:R-:W-:Y:S05]  /*8360*/  @!P0 BRA `(.L_x_133) ;  /* 0xfffffffc00f08947 */ /* 0x008fea000383ffff */
[----:B------:R-:W-:Y:S05]  /*8370*/  BRA `(.L_x_58) ;  /* 0xffffffac00487947 */ /* 0x000fea000383ffff */
.L_x_66:
[----:B-1----:R1:W2:Y:S02]  /*8380*/  SYNCS.PHASECHK.TRANS64.TRYWAIT P1, [R0+URZ+0xb0], R2 ;  /* 0x0000b002000075a7 */ /* 0x0022a400080211ff */
[----:B--2---:R-:W-:Y:S05]  /*8390*/  @!P1 NANOSLEEP.SYNCS 0x989680 ;  /* 0x009896800000995d */ /* 0x004fea0003900000 */
[----:B------:R-:W2:Y:S02]  /*83a0*/  @!P1 SYNCS.PHASECHK.TRANS64 P1, [R0+URZ+0xb0], R2 ;  /* 0x0000b002000095a7 */ /* 0x000ea400080210ff */
[----:B--2---:R-:W-:Y:S05]  /*83b0*/  @!P1 BRA `(.L_x_66) ;  /* 0xfffffffc00f09947 */ /* 0x004fea000383ffff */
[----:B------:R-:W-:Y:S05]  /*83c0*/  BRA `(.L_x_134) ;  /* 0xffffffb000bc7947 */ /* 0x000fea000383ffff */
.L_x_67:
[----:B------:R-:W-:-:S07]  /*83d0*/  MOV R2, UR31 ;  /* 0x0000001f00027c02 */ /* 0x000fce0008000f00 */
.L_x_135:
[----:B-1----:R1:W2:Y:S02]  /*83e0*/  SYNCS.PHASECHK.TRANS64.TRYWAIT P0, [R2+URZ+0xf0], R0 ;  /* 0x0000f000020075a7 */ /* 0x0022a400080011ff */
[----:B--2---:R-:W-:Y:S05]  /*83f0*/  @!P0 NANOSLEEP.SYNCS 0x989680 ;  /* 0x009896800000895d */ /* 0x004fea0003900000 */
[----:B------:R-:W2:Y:S02]  /*8400*/  @!P0 SYNCS.PHASECHK.TRANS64 P0, [R2+URZ+0xf0], R0 ;  /* 0x0000f000020085a7 */ /* 0x000ea400080010ff */
[----:B--2---:R-:W-:Y:S05]  /*8410*/  @!P0 BRA `(.L_x_135) ;  /* 0xfffffffc00f08947 */ /* 0x004fea000383ffff */
[----:B------:R-:W-:Y:S05]  /*8420*/  BRA `(.L_x_136) ;  /* 0xffffffb400087947 */ /* 0x000fea000383ffff */
.L_x_70:
[----:B------:R-:W-:Y:S07]  /*8430*/  MOV R0, UR7 ;  /* 0x0000000700007c02 */ /* 0x000fee0008000f00 */
.L_x_137:
[----:B-1----:R1:W2:Y:S02]  /*8440*/  SYNCS.PHASECHK.TRANS64.TRYWAIT P0, [R0+URZ], R2 ;  /* 0x00000002000075a7 */ /* 0x0022a400080011ff */
[----:B--2---:R-:W-:Y:S05]  /*8450*/  @!P0 NANOSLEEP.SYNCS 0x989680 ;  /* 0x009896800000895d */ /* 0x004fea0003900000 */
[----:B------:R-:W2:Y:S02]  /*8460*/  @!P0 SYNCS.PHASECHK.TRANS64 P0, [R0+URZ], R2 ;  /* 0x00000002000085a7 */ /* 0x000ea400080010ff */
[----:B--2---:R-:W-:Y:S05]  /*8470*/  @!P0 BRA `(.L_x_137) ;  /* 0xfffffffc00f08947 */ /* 0x004fea000383ffff */
[----:B------:R-:W-:Y:S05]  /*8480*/  BRA `(.L_x_69) ;  /* 0xffffffb400247947 */ /* 0x000fea000383ffff */
.L_x_73:
[----:B------:R-:W-:-:S07]  /*8490*/  MOV R0, UR4 ;  /* 0x0000000400007c02 */ /* 0x000fce0008000f00 */
.L_x_138:
[----:B--2---:R2:W4:Y:S02]  /*84a0*/  SYNCS.PHASECHK.TRANS64.TRYWAIT P0, [R0+URZ], R2 ;  /* 0x00000002000075a7 */ /* 0x00452400080011ff */
[----:B----4-:R-:W-:Y:S05]  /*84b0*/  @!P0 NANOSLEEP.SYNCS 0x989680 ;  /* 0x009896800000895d */ /* 0x010fea0003900000 */
[----:B------:R-:W4:Y:S02]  /*84c0*/  @!P0 SYNCS.PHASECHK.TRANS64 P0, [R0+URZ], R2 ;  /* 0x00000002000085a7 */ /* 0x000f2400080010ff */
[----:B----4-:R-:W-:Y:S05]  /*84d0*/  @!P0 BRA `(.L_x_138) ;  /* 0xfffffffc00f08947 */ /* 0x010fea000383ffff */
[----:B------:R-:W-:Y:S05]  /*84e0*/  BRA `(.L_x_139) ;  /* 0xffffffb800007947 */ /* 0x000fea000383ffff */
.L_x_74:
[----:B------:R-:W-:-:S07]  /*84f0*/  MOV R0, UR5 ;  /* 0x0000000500007c02 */ /* 0x000fce0008000f00 */
.L_x_140:
[----:B-1----:R1:W2:Y:S02]  /*8500*/  SYNCS.PHASECHK.TRANS64.TRYWAIT P0, [R0+URZ], R3 ;  /* 0x00000003000075a7 */ /* 0x0022a400080011ff */
[----:B--2---:R-:W-:Y:S05]  /*8510*/  @!P0 NANOSLEEP.SYNCS 0x989680 ;  /* 0x009896800000895d */ /* 0x004fea0003900000 */
[----:B------:R-:W2:Y:S02]  /*8520*/  @!P0 SYNCS.PHASECHK.TRANS64 P0, [R0+URZ], R3 ;  /* 0x00000003000085a7 */ /* 0x000ea400080010ff */
[----:B--2---:R-:W-:Y:S05]  /*8530*/  @!P0 BRA `(.L_x_140) ;  /* 0xfffffffc00f08947 */ /* 0x004fea000383ffff */
[----:B------:R-:W-:Y:S05]  /*8540*/  BRA `(.L_x_141) ;  /* 0xffffffb8000c7947 */ /* 0x000fea000383ffff */
.L_x_75:
[----:B------:R-:W-:-:S07]  /*8550*/  MOV R0, UR5 ;  /* 0x0000000500007c02 */ /* 0x000fce0008000f00 */
.L_x_142:
[----:B-1----:R1:W2:Y:S02]  /*8560*/  SYNCS.PHASECHK.TRANS64.TRYWAIT P0, [R0+URZ], R3 ;  /* 0x00000003000075a7 */ /* 0x0022a400080011ff */
[----:B--2---:R-:W-:Y:S05]  /*8570*/  @!P0 NANOSLEEP.SYNCS 0x989680 ;  /* 0x009896800000895d */ /* 0x004fea0003900000 */
[----:B------:R-:W2:Y:S02]  /*8580*/  @!P0 SYNCS.PHASECHK.TRANS64 P0, [R0+URZ], R3 ;  /* 0x00000003000085a7 */ /* 0x000ea400080010ff */
[----:B--2---:R-:W-:Y:S05]  /*8590*/  @!P0 BRA `(.L_x_142) ;  /* 0xfffffffc00f08947 */ /* 0x004fea000383ffff */
[----:B------:R-:W-:Y:S05]  /*85a0*/  BRA `(.L_x_143) ;  /* 0xffffffb800187947 */ /* 0x000fea000383ffff */
.L_x_76:
[----:B-1----:R-:W-:-:S07]  /*85b0*/  MOV R0, UR4 ;  /* 0x0000000400007c02 */ /* 0x002fce0008000f00 */
.L_x_144:
[----:B-1----:R1:W2:Y:S02]  /*85c0*/  SYNCS.PHASECHK.TRANS64.TRYWAIT P0, [R0+URZ], R2 ;  /* 0x00000002000075a7 */ /* 0x0022a400080011ff */
[----:B--2---:R-:W-:Y:S05]  /*85d0*/  @!P0 NANOSLEEP.SYNCS 0x989680 ;  /* 0x009896800000895d */ /* 0x004fea0003900000 */
[----:B------:R-:W2:Y:S02]  /*85e0*/  @!P0 SYNCS.PHASECHK.TRANS64 P0, [R0+URZ], R2 ;  /* 0x00000002000085a7 */ /* 0x000ea400080010ff */
[----:B--2---:R-:W-:Y:S05]  /*85f0*/  @!P0 BRA `(.L_x_144) ;  /* 0xfffffffc00f08947 */ /* 0x004fea000383ffff */
[----:B------:R-:W-:Y:S05]  /*8600*/  BRA `(.L_x_145) ;  /* 0xffffffb800247947 */ /* 0x000fea000383ffff */
.L_x_81:
[----:B--2---:R2:W3:Y:S02]  /*8610*/  SYNCS.PHASECHK.TRANS64.TRYWAIT P0, [R3+URZ+0xb0], R0 ;  /* 0x0000b000030075a7 */ /* 0x0044e400080011ff */
[----:B---3--:R-:W-:Y:S05]  /*8620*/  @!P0 NANOSLEEP.SYNCS 0x989680 ;  /* 0x009896800000895d */ /* 0x008fea0003900000 */
[----:B------:R-:W3:Y:S02]  /*8630*/  @!P0 SYNCS.PHASECHK.TRANS64 P0, [R3+URZ+0xb0], R0 ;  /* 0x0000b000030085a7 */ /* 0x000ee400080010ff */
[----:B---3--:R-:W-:Y:S05]  /*8640*/  @!P0 BRA `(.L_x_81) ;  /* 0xfffffffc00f08947 */ /* 0x008fea000383ffff */
[----:B------:R-:W-:Y:S05]  /*8650*/  BRA `(.L_x_146) ;  /* 0xffffffbc004c7947 */ /* 0x000fea000383ffff */
.L_x_84:
[----:B--2---:R-:W-:Y:S07]  /*8660*/  MOV R0, UR21 ;  /* 0x0000001500007c02 */ /* 0x004fee0008000f00 */
.L_x_147:
[----:B--2---:R2:W3:Y:S02]  /*8670*/  SYNCS.PHASECHK.TRANS64.TRYWAIT P1, [R0+URZ+0xa8], R3 ;  /* 0x0000a803000075a7 */ /* 0x0044e400080211ff */
[----:B---3--:R-:W-:Y:S05]  /*8680*/  @!P1 NANOSLEEP.SYNCS 0x989680 ;  /* 0x009896800000995d */ /* 0x008fea0003900000 */
[----:B------:R-:W3:Y:S02]  /*8690*/  @!P1 SYNCS.PHASECHK.TRANS64 P1, [R0+URZ+0xa8], R3 ;  /* 0x0000a803000095a7 */ /* 0x000ee400080210ff */
[----:B---3--:R-:W-:Y:S05]  /*86a0*/  @!P1 BRA `(.L_x_147) ;  /* 0xfffffffc00f09947 */ /* 0x008fea000383ffff */
[----:B------:R-:W-:Y:S05]  /*86b0*/  BRA `(.L_x_83) ;  /* 0xffffffc000c07947 */ /* 0x000fea000383ffff */
.L_x_87:
[----:B--2---:R-:W-:Y:S07]  /*86c0*/  MOV R0, UR21 ;  /* 0x0000001500007c02 */ /* 0x004fee0008000f00 */
.L_x_148:
[----:B--2---:R2:W3:Y:S02]  /*86d0*/  SYNCS.PHASECHK.TRANS64.TRYWAIT P0, [R0+URZ+0x98], R2 ;  /* 0x00009802000075a7 */ /* 0x0044e400080011ff */
[----:B---3--:R-:W-:Y:S05]  /*86e0*/  @!P0 NANOSLEEP.SYNCS 0x989680 ;  /* 0x009896800000895d */ /* 0x008fea0003900000 */
[----:B------:R-:W3:Y:S02]  /*86f0*/  @!P0 SYNCS.PHASECHK.TRANS64 P0, [R0+URZ+0x98], R2 ;  /* 0x00009802000085a7 */ /* 0x000ee400080010ff */
[----:B---3--:R-:W-:Y:S05]  /*8700*/  @!P0 BRA `(.L_x_148) ;  /* 0xfffffffc00f08947 */ /* 0x008fea000383ffff */
[----:B------:R-:W-:Y:S05]  /*8710*/  BRA `(.L_x_149) ;  /* 0xffffffc400147947 */ /* 0x000fea000383ffff */
.L_x_90:
[----:B-1----:R1:W2:Y:S02]  /*8720*/  SYNCS.PHASECHK.TRANS64.TRYWAIT P0, [R8+URZ+0xb0], R0 ;  /* 0x0000b000080075a7 */ /* 0x0022a400080011ff */
[----:B--2---:R-:W-:Y:S05]  /*8730*/  @!P0 NANOSLEEP.SYNCS 0x989680 ;  /* 0x009896800000895d */ /* 0x004fea0003900000 */
[----:B------:R-:W2:Y:S02]  /*8740*/  @!P0 SYNCS.PHASECHK.TRANS64 P0, [R8+URZ+0xb0], R0 ;  /* 0x0000b000080085a7 */ /* 0x000ea400080010ff */
[----:B--2---:R-:W-:Y:S05]  /*8750*/  @!P0 BRA `(.L_x_90) ;  /* 0xfffffffc00f08947 */ /* 0x004fea000383ffff */
[----:B------:R-:W-:Y:S05]  /*8760*/  BRA `(.L_x_150) ;  /* 0xffffffc800ac7947 */ /* 0x000fea000383ffff */
.L_x_96:
[----:B------:R-:W-:Y:S07]  /*8770*/  MOV R0, UR46 ;  /* 0x0000002e00007c02 */ /* 0x000fee0008000f00 */
.L_x_151:
[----:B-1----:R1:W2:Y:S02]  /*8780*/  SYNCS.PHASECHK.TRANS64.TRYWAIT P2, [R0+URZ+0x90], R4 ;  /* 0x00009004000075a7 */ /* 0x0022a400080411ff */
[----:B--2---:R-:W-:Y:S05]  /*8790*/  @!P2 NANOSLEEP.SYNCS 0x989680 ;  /* 0x009896800000a95d */ /* 0x004fea0003900000 */
[----:B------:R-:W2:Y:S02]  /*87a0*/  @!P2 SYNCS.PHASECHK.TRANS64 P2, [R0+URZ+0x90], R4 ;  /* 0x000090040000a5a7 */ /* 0x000ea400080410ff */
[----:B--2---:R-:W-:Y:S05]  /*87b0*/  @!P2 BRA `(.L_x_151) ;  /* 0xfffffffc00f0a947 */ /* 0x004fea000383ffff */
[----:B------:R-:W-:Y:S05]  /*87c0*/  BRA `(.L_x_95) ;  /* 0xffffffd400347947 */ /* 0x000fea000383ffff */
.L_x_98:
[----:B-1----:R-:W-:Y:S07]  /*87d0*/  MOV R0, UR47 ;  /* 0x0000002f00007c02 */ /* 0x002fee0008000f00 */
.L_x_152:
[----:B-1----:R1:W4:Y:S02]  /*87e0*/  SYNCS.PHASECHK.TRANS64.TRYWAIT P0, [R0+URZ+0xd0], R3 ;  /* 0x0000d003000075a7 */ /* 0x00232400080011ff */
[----:B----4-:R-:W-:Y:S05]  /*87f0*/  @!P0 NANOSLEEP.SYNCS 0x989680 ;  /* 0x009896800000895d */ /* 0x010fea0003900000 */
[----:B------:R-:W4:Y:S02]  /*8800*/  @!P0 SYNCS.PHASECHK.TRANS64 P0, [R0+URZ+0xd0], R3 ;  /* 0x0000d003000085a7 */ /* 0x000f2400080010ff */
[----:B----4-:R-:W-:Y:S05]  /*8810*/  @!P0 BRA `(.L_x_152) ;  /* 0xfffffffc00f08947 */ /* 0x010fea000383ffff */
[----:B------:R-:W-:Y:S05]  /*8820*/  BRA `(.L_x_97) ;  /* 0xffffffd400b47947 */ /* 0x000fea000383ffff */
        .weak           $__internal_0_$__cuda_sm10x_tcgen05_guardrail_trap_col_being_dealloced_not_returned_by_alloc
        .type           $__internal_0_$__cuda_sm10x_tcgen05_guardrail_trap_col_being_dealloced_not_returned_by_alloc,@function
        .size           $__internal_0_$__cuda_sm10x_tcgen05_guardrail_trap_col_being_dealloced_not_returned_by_alloc,($__internal_1_$__cuda_sm10x_tcgen05_guardrail_trap_phase_invalid_during_alloc - $__internal_0_$__cuda_sm10x_tcgen05_guardrail_trap_col_being_dealloced_not_returned_by_alloc)
$__internal_0_$__cuda_sm10x_tcgen05_guardrail_trap_col_being_dealloced_not_returned_by_alloc:
[----:B------:R-:W-:Y:S05]  /*8830*/  BPT.TRAP 0x1 ;  /* 0x000000040000795c */ /* 0x000fea0000300000 */
[----:B------:R-:W-:-:S04]  /*8840*/  HFMA2 R3, -RZ, RZ, 0, 0 ;  /* 0x00000000ff037431 */ /* 0x000fc800000001ff */
[----:B------:R-:W-:Y:S05]  /*8850*/  RET.REL.NODEC R2 `(_ZN7cutlass13device_kernelINS_4gemm6kernel13GemmUniversalIN4cute5tupleIJiiiiEEENS1_10collective13CollectiveMmaINS1_35MainloopSm100TmaUmmaWarpSpecializedILi9ELi2ELi4ENS5_IJNS4_1CILi2EEENSA_ILi1EEESC_EEEEENS5_IJNSA_ILi64EEENSA_ILi112EEENSA_ILi128EEEEEEaNS5_IJlSC_lEEEaSJ_NS4_8TiledMMAINS4_8MMA_AtomIJNS4_15SM100_MMA_S8_SSIaaiLi64ELi112ELNS4_4UMMA5MajorE0ELSO_0ELNSN_8SaturateE0EEEEEENS4_6LayoutINS5_IJSC_SC_SC_EEENS5_IJNSA_ILi0EEESU_SU_EEEEENS5_IJNS4_10UnderscoreESX_SX_EEEEENS4_13SM90_TMA_LOADENS4_14ComposedLayoutINS4_7SwizzleILi3ELi4ELi3EEENS4_18smem_ptr_flag_bitsILi8EEENSS_INS5_IJNSA_ILi8EEESH_EEENS5_IJSH_SC_EEEEEEEvNS4_8identityENS4_23SM90_TMA_LOAD_MULTICASTES1A_vS1B_EENS_8epilogue10collective18CollectiveEpilogueINS1E_23Sm100TmaWarpSpecializedILi1ELi1ELi56ELb0ELb0EEEJSI_NS5_IJNSS_ISF_SC_EENSS_ISG_SC_EEEEEaSJ_aSJ_NS1E_6fusion15FusionCallbacksIS1I_NS1M_17LinearCombinationIaiaiLNS_15FloatRoundStyleE2EEESI_S1L_JEEENS4_5SM1004TMEM4LOAD25SM100_TMEM_LOAD_16dp32b8xES10_NS11_INS12_ILi0ELi4ELi3EEES15_NSS_INS5_IJS16_NSA_ILi16EEEEEENS5_IJS1X_SC_EEEEEEENS4_39AutoVectorizingCopyWithAssumedAlignmentILi128EEENS4_14SM90_TMA_STOREES21_S23_S23_EEEvvEEEEvNT_6ParamsE) ;  /* 0xffffff7402e87950 */ /* 0x000fea0003c3ffff */
        .weak           $__internal_1_$__cuda_sm10x_tcgen05_guardrail_trap_phase_invalid_during_alloc
        .type           $__internal_1_$__cuda_sm10x_tcgen05_guardrail_trap_phase_invalid_during_alloc,@function
        .size           $__internal_1_$__cuda_sm10x_tcgen05_guardrail_trap_phase_invalid_during_alloc,($__internal_2_$__cuda_sm10x_tcgen05_guardrail_trap_unallocated_columns_being_dealloced - $__internal_1_$__cuda_sm10x_tcgen05_guardrail_trap_phase_invalid_during_alloc)
$__internal_1_$__cuda_sm10x_tcgen05_guardrail_trap_phase_invalid_during_alloc:
[----:B------:R-:W-:Y:S05]  /*8860*/  BPT.TRAP 0x1 ;  /* 0x000000040000795c */ /* 0x000fea0000300000 */
[----:B------:R-:W-:-:S04]  /*8870*/  MOV R5, 0x0 ;  /* 0x0000000000057802 */ /* 0x000fc80000000f00 */
[----:B------:R-:W-:Y:S05]  /*8880*/  RET.REL.NODEC R4 `(_ZN7cutlass13device_kernelINS_4gemm6kernel13GemmUniversalIN4cute5tupleIJiiiiEEENS1_10collective13CollectiveMmaINS1_35MainloopSm100TmaUmmaWarpSpecializedILi9ELi2ELi4ENS5_IJNS4_1CILi2EEENSA_ILi1EEESC_EEEEENS5_IJNSA_ILi64EEENSA_ILi112EEENSA_ILi128EEEEEEaNS5_IJlSC_lEEEaSJ_NS4_8TiledMMAINS4_8MMA_AtomIJNS4_15SM100_MMA_S8_SSIaaiLi64ELi112ELNS4_4UMMA5MajorE0ELSO_0ELNSN_8SaturateE0EEEEEENS4_6LayoutINS5_IJSC_SC_SC_EEENS5_IJNSA_ILi0EEESU_SU_EEEEENS5_IJNS4_10UnderscoreESX_SX_EEEEENS4_13SM90_TMA_LOADENS4_14ComposedLayoutINS4_7SwizzleILi3ELi4ELi3EEENS4_18smem_ptr_flag_bitsILi8EEENSS_INS5_IJNSA_ILi8EEESH_EEENS5_IJSH_SC_EEEEEEEvNS4_8identityENS4_23SM90_TMA_LOAD_MULTICASTES1A_vS1B_EENS_8epilogue10collective18CollectiveEpilogueINS1E_23Sm100TmaWarpSpecializedILi1ELi1ELi56ELb0ELb0EEEJSI_NS5_IJNSS_ISF_SC_EENSS_ISG_SC_EEEEEaSJ_aSJ_NS1E_6fusion15FusionCallbacksIS1I_NS1M_17LinearCombinationIaiaiLNS_15FloatRoundStyleE2EEESI_S1L_JEEENS4_5SM1004TMEM4LOAD25SM100_TMEM_LOAD_16dp32b8xES10_NS11_INS12_ILi0ELi4ELi3EEES15_NSS_INS5_IJS16_NSA_ILi16EEEEEENS5_IJS1X_SC_EEEEEEENS4_39AutoVectorizingCopyWithAssumedAlignmentILi128EEENS4_14SM90_TMA_STOREES21_S23_S23_EEEvvEEEEvNT_6ParamsE) ;  /* 0xffffff7404dc7950 */ /* 0x000fea0003c3ffff */
        .weak           $__internal_2_$__cuda_sm10x_tcgen05_guardrail_trap_unallocated_columns_being_dealloced
        .type           $__internal_2_$__cuda_sm10x_tcgen05_guardrail_trap_unallocated_columns_being_dealloced,@function
        .size           $__internal_2_$__cuda_sm10x_tcgen05_guardrail_trap_unallocated_columns_being_dealloced,(.L_x_154 - $__internal_2_$__cuda_sm10x_tcgen05_guardrail_trap_unallocated_columns_being_dealloced)
$__internal_2_$__cuda_sm10x_tcgen05_guardrail_trap_unallocated_columns_being_dealloced:
[----:B------:R-:W-:Y:S05]  /*8890*/  BPT.TRAP 0x1 ;  /* 0x000000040000795c */ /* 0x000fea0000300000 */
[----:B------:R-:W-:-:S04]  /*88a0*/  HFMA2 R3, -RZ, RZ, 0, 0 ;  /* 0x00000000ff037431 */ /* 0x000fc800000001ff */
[----:B------:R-:W-:Y:S05]  /*88b0*/  RET.REL.NODEC R2 `(_ZN7cutlass13device_kernelINS_4gemm6kernel13GemmUniversalIN4cute5tupleIJiiiiEEENS1_10collective13CollectiveMmaINS1_35MainloopSm100TmaUmmaWarpSpecializedILi9ELi2ELi4ENS5_IJNS4_1CILi2EEENSA_ILi1EEESC_EEEEENS5_IJNSA_ILi64EEENSA_ILi112EEENSA_ILi128EEEEEEaNS5_IJlSC_lEEEaSJ_NS4_8TiledMMAINS4_8MMA_AtomIJNS4_15SM100_MMA_S8_SSIaaiLi64ELi112ELNS4_4UMMA5MajorE0ELSO_0ELNSN_8SaturateE0EEEEEENS4_6LayoutINS5_IJSC_SC_SC_EEENS5_IJNSA_ILi0EEESU_SU_EEEEENS5_IJNS4_10UnderscoreESX_SX_EEEEENS4_13SM90_TMA_LOADENS4_14ComposedLayoutINS4_7SwizzleILi3ELi4ELi3EEENS4_18smem_ptr_flag_bitsILi8EEENSS_INS5_IJNSA_ILi8EEESH_EEENS5_IJSH_SC_EEEEEEEvNS4_8identityENS4_23SM90_TMA_LOAD_MULTICASTES1A_vS1B_EENS_8epilogue10collective18CollectiveEpilogueINS1E_23Sm100TmaWarpSpecializedILi1ELi1ELi56ELb0ELb0EEEJSI_NS5_IJNSS_ISF_SC_EENSS_ISG_SC_EEEEEaSJ_aSJ_NS1E_6fusion15FusionCallbacksIS1I_NS1M_17LinearCombinationIaiaiLNS_15FloatRoundStyleE2EEESI_S1L_JEEENS4_5SM1004TMEM4LOAD25SM100_TMEM_LOAD_16dp32b8xES10_NS11_INS12_ILi0ELi4ELi3EEES15_NSS_INS5_IJS16_NSA_ILi16EEEEEENS5_IJS1X_SC_EEEEEEENS4_39AutoVectorizingCopyWithAssumedAlignmentILi128EEENS4_14SM90_TMA_STOREES21_S23_S23_EEEvvEEEEvNT_6ParamsE) ;  /* 0xffffff7402d07950 */ /* 0x000fea0003c3ffff */
.L_x_153:
[----:B------:R-:W-:-:S00]  /*88c0*/  BRA `(.L_x_153) ;  /* 0xfffffffc00fc7947 */ /* 0x000fc0000383ffff */
[----:B------:R-:W-:-:S00]  /*88d0*/  NOP ;  /* 0x0000000000007918 */ /* 0x000fc00000000000 */
        /* <DEDUP_REMOVED lines=10> */
.L_x_154:


//--------------------- .nv.global.init           --------------------------
	.section	.nv.global.init,"aw",@progbits
.nv.global.init:
	.type		$str$26,@object
	.size		$str$26,($str$25 - $str$26)
$str$26:
        /*0000*/ 	.byte	0x2f, 0x74, 0x6d, 0x70, 0x2f, 0x63, 0x75, 0x74, 0x6c, 0x61, 0x73, 0x73, 0x5f, 0x73, 0x77, 0x65
        /*0010*/ 	.byte	0x65, 0x70, 0x5f, 0x73, 0x72, 0x63, 0x2f, 0x69, 0x6e, 0x63, 0x6c, 0x75, 0x64, 0x65, 0x2f, 0x63
        /*0020*/ 	.byte	0x75, 0x74, 0x65, 0x2f, 0x61, 0x74, 0x6f, 0x6d, 0x2f, 0x63, 0x6f, 0x70, 0x79, 0x5f, 0x74, 0x72
        /*0030*/ 	.byte	0x61, 0x69, 0x74, 0x73, 0x5f, 0x73, 0x6d, 0x31, 0x30, 0x30, 0x2e, 0x68, 0x70, 0x70, 0x00
	.type		$str$25,@object
	.size		$str$25,(__unnamed_1 - $str$25)
$str$25:
        /*003f*/ 	.byte	0x28, 0x28, 0x75, 0x69, 0x6e, 0x74, 0x33, 0x32, 0x5f, 0x74, 0x28, 0x74, 0x68, 0x72, 0x65, 0x61
        /*004f*/ 	.byte	0x64, 0x49, 0x64, 0x78, 0x2e, 0x78, 0x29, 0x20, 0x2f, 0x20, 0x33, 0x32, 0x29, 0x20, 0x25, 0x20
        /*005f*/ 	.byte	0x34, 0x29, 0x20, 0x3d, 0x3d, 0x20, 0x28, 0x28, 0x28, 0x74, 0x6d, 0x65, 0x6d, 0x5f, 0x61, 0x64
        /*006f*/ 	.byte	0x64, 0x72, 0x20, 0x3e, 0x3e, 0x20, 0x31, 0x36, 0x29, 0x20, 0x2f, 0x20, 0x33, 0x32, 0x29, 0x20
        /*007f*/ 	.byte	0x25, 0x20, 0x34, 0x29, 0x00
	.type		__unnamed_1,@object
	.size		__unnamed_1,(.L_1 - __unnamed_1)
__unnamed_1:
        /*0084*/ 	.byte	0x63, 0x6f, 0x6e, 0x73, 0x74, 0x65, 0x78, 0x70, 0x72, 0x20, 0x76, 0x6f, 0x69, 0x64, 0x20, 0x63
        /* <DEDUP_REMOVED lines=36> */
        /*02d4*/ 	.byte	0x3a, 0x3a, 0x43, 0x3c, 0x30, 0x3e, 0x3e, 0x3e, 0x3e, 0x5d, 0x00
.L_1:


//--------------------- .nv.shared._ZN7cutlass13device_kernelINS_4gemm6kernel13GemmUniversalIN4cute5tupleIJiiiiEEENS1_10collective13CollectiveMmaINS1_35MainloopSm100TmaUmmaWarpSpecializedILi9ELi2ELi4ENS5_IJNS4_1CILi2EEENSA_ILi1EEESC_EEEEENS5_IJNSA_ILi64EEENSA_ILi112EEENSA_ILi128EEEEEEaNS5_IJlSC_lEEEaSJ_NS4_8TiledMMAINS4_8MMA_AtomIJNS4_15SM100_MMA_S8_SSIaaiLi64ELi112ELNS4_4UMMA5MajorE0ELSO_0ELNSN_8SaturateE0EEEEEENS4_6LayoutINS5_IJSC_SC_SC_EEENS5_IJNSA_ILi0EEESU_SU_EEEEENS5_IJNS4_10UnderscoreESX_SX_EEEEENS4_13SM90_TMA_LOADENS4_14ComposedLayoutINS4_7SwizzleILi3ELi4ELi3EEENS4_18smem_ptr_flag_bitsILi8EEENSS_INS5_IJNSA_ILi8EEESH_EEENS5_IJSH_SC_EEEEEEEvNS4_8identityENS4_23SM90_TMA_LOAD_MULTICASTES1A_vS1B_EENS_8epilogue10collective18CollectiveEpilogueINS1E_23Sm100TmaWarpSpecializedILi1ELi1ELi56ELb0ELb0EEEJSI_NS5_IJNSS_ISF_SC_EENSS_ISG_SC_EEEEEaSJ_aSJ_NS1E_6fusion15FusionCallbacksIS1I_NS1M_17LinearCombinationIaiaiLNS_15FloatRoundStyleE2EEESI_S1L_JEEENS4_5SM1004TMEM4LOAD25SM100_TMEM_LOAD_16dp32b8xES10_NS11_INS12_ILi0ELi4ELi3EEES15_NSS_INS5_IJS16_NSA_ILi16EEEEEENS5_IJS1X_SC_EEEEEEENS4_39AutoVectorizingCopyWithAssumedAlignmentILi128EEENS4_14SM90_TMA_STOREES21_S23_S23_EEEvvEEEEvNT_6ParamsE --------------------------
	.section	.nv.shared._ZN7cutlass13device_kernelINS_4gemm6kernel13GemmUniversalIN4cute5tupleIJiiiiEEENS1_10collective13CollectiveMmaINS1_35MainloopSm100TmaUmmaWarpSpecializedILi9ELi2ELi4ENS5_IJNS4_1CILi2EEENSA_ILi1EEESC_EEEEENS5_IJNSA_ILi64EEENSA_ILi112EEENSA_ILi128EEEEEEaNS5_IJlSC_lEEEaSJ_NS4_8TiledMMAINS4_8MMA_AtomIJNS4_15SM100_MMA_S8_SSIaaiLi64ELi112ELNS4_4UMMA5MajorE0ELSO_0ELNSN_8SaturateE0EEEEEENS4_6LayoutINS5_IJSC_SC_SC_EEENS5_IJNSA_ILi0EEESU_SU_EEEEENS5_IJNS4_10UnderscoreESX_SX_EEEEENS4_13SM90_TMA_LOADENS4_14ComposedLayoutINS4_7SwizzleILi3ELi4ELi3EEENS4_18smem_ptr_flag_bitsILi8EEENSS_INS5_IJNSA_ILi8EEESH_EEENS5_IJSH_SC_EEEEEEEvNS4_8identityENS4_23SM90_TMA_LOAD_MULTICASTES1A_vS1B_EENS_8epilogue10collective18CollectiveEpilogueINS1E_23Sm100TmaWarpSpecializedILi1ELi1ELi56ELb0ELb0EEEJSI_NS5_IJNSS_ISF_SC_EENSS_ISG_SC_EEEEEaSJ_aSJ_NS1E_6fusion15FusionCallbacksIS1I_NS1M_17LinearCombinationIaiaiLNS_15FloatRoundStyleE2EEESI_S1L_JEEENS4_5SM1004TMEM4LOAD25SM100_TMEM_LOAD_16dp32b8xES10_NS11_INS12_ILi0ELi4ELi3EEES15_NSS_INS5_IJS16_NSA_ILi16EEEEEENS5_IJS1X_SC_EEEEEEENS4_39AutoVectorizingCopyWithAssumedAlignmentILi128EEENS4_14SM90_TMA_STOREES21_S23_S23_EEEvvEEEEvNT_6ParamsE,"aw",@nobits
	.sectionflags	@""
	.align	16
	.zero		1024


//--------------------- .nv.shared.reserved.0     --------------------------
	.section	.nv.shared.reserved.0,"aw",@nobits
	.weak		__nv_reservedSMEM_offset_0_alias
	.size		__nv_reservedSMEM_offset_0_alias, 0, 64
	.other		__nv_reservedSMEM_offset_0_alias,@"STO_CUDA_RESERVED_SHARED STV_DEFAULT"
__nv_reservedSMEM_offset_0_alias:
	.zero		0
.nv.shared.reserved.0:
	.zero		64
	.weak		__nv_reservedSMEM_tcgen05_partition
	.type		__nv_reservedSMEM_tcgen05_partition,@object
	.size		__nv_reservedSMEM_tcgen05_partition,(.L_0 - __nv_reservedSMEM_tcgen05_partition)
__nv_reservedSMEM_tcgen05_partition:
	.zero		32
.L_0:


//--------------------- .nv.global                --------------------------
	.section	.nv.global,"aw",@nobits
.nv.global:
	.type		_ZN40_INTERNAL_2f389a48_4_k_cu_057e0576_217134cute1_E,@object
	.size		_ZN40_INTERNAL_2f389a48_4_k_cu_057e0576_217134cute1_E,(_ZN40_INTERNAL_2f389a48_4_k_cu_057e0576_217134cuda3std3__45__cpo6cbeginE - _ZN40_INTERNAL_2f389a48_4_k_cu_057e0576_217134cute1_E)
_ZN40_INTERNAL_2f389a48_4_k_cu_057e0576_217134cute1_E:
	.zero		1
	.type		_ZN40_INTERNAL_2f389a48_4_k_cu_057e0576_217134cuda3std3__45__cpo6cbeginE,@object
	.size		_ZN40_INTERNAL_2f389a48_4_k_cu_057e0576_217134cuda3std3__45__cpo6cbeginE,(_ZN40_INTERNAL_2f389a48_4_k_cu_057e0576_217134cuda3std3__48in_placeE - _ZN40_INTERNAL_2f389a48_4_k_cu_057e0576_217134cuda3std3__45__cpo6cbeginE)
_ZN40_INTERNAL_2f389a48_4_k_cu_057e0576_217134cuda3std3__45__cpo6cbeginE:
	.zero		1
	.type		_ZN40_INTERNAL_2f389a48_4_k_cu_057e0576_217134cuda3std3__48in_placeE,@object
	.size		_ZN40_INTERNAL_2f389a48_4_k_cu_057e0576_217134cuda3std3__48in_placeE,(_ZN40_INTERNAL_2f389a48_4_k_cu_057e0576_217134cuda3std6ranges3__45__cpo9iter_moveE - _ZN40_INTERNAL_2f389a48_4_k_cu_057e0576_217134cuda3std3__48in_placeE)
_ZN40_INTERNAL_2f389a48_4_k_cu_057e0576_217134cuda3std3__48in_placeE:
	.zero		1
	.type		_ZN40_INTERNAL_2f389a48_4_k_cu_057e0576_217134cuda3std6ranges3__45__cpo9iter_moveE,@object
	.size		_ZN40_INTERNAL_2f389a48_4_k_cu_057e0576_217134cuda3std6ranges3__45__cpo9iter_moveE,(_ZN40_INTERNAL_2f389a48_4_k_cu_057e0576_217134cuda3std3__45__cpo5beginE - _ZN40_INTERNAL_2f389a48_4_k_cu_057e0576_217134cuda3std6ranges3__45__cpo9iter_moveE)
_ZN40_INTERNAL_2f389a48_4_k_cu_057e0576_217134cuda3std6ranges3__45__cpo9iter_moveE:
	.zero		1
	.type		_ZN40_INTERNAL_2f389a48_4_k_cu_057e0576_217134cuda3std3__45__cpo5beginE,@object
	.size		_ZN40_INTERNAL_2f389a48_4_k_cu_057e0576_217134cuda3std3__45__cpo5beginE,(_ZN40_INTERNAL_2f389a48_4_k_cu_057e0576_217134cuda3std3__442_GLOBAL__N__2f389a48_4_k_cu_057e0576_217136ignoreE - _ZN40_INTERNAL_2f389a48_4_k_cu_057e0576_217134cuda3std3__45__cpo5beginE)
_ZN40_INTERNAL_2f389a48_4_k_cu_057e0576_217134cuda3std3__45__cpo5beginE:
	.zero		1
	.type		_ZN40_INTERNAL_2f389a48_4_k_cu_057e0576_217134cuda3std3__442_GLOBAL__N__2f389a48_4_k_cu_057e0576_217136ignoreE,@object
	.size		_ZN40_INTERNAL_2f389a48_4_k_cu_057e0576_217134cuda3std3__442_GLOBAL__N__2f389a48_4_k_cu_057e0576_217136ignoreE,(_ZN40_INTERNAL_2f389a48_4_k_cu_057e0576_217134cute7productE - _ZN40_INTERNAL_2f389a48_4_k_cu_057e0576_217134cuda3std3__442_GLOBAL__N__2f389a48_4_k_cu_057e0576_217136ignoreE)
_ZN40_INTERNAL_2f389a48_4_k_cu_057e0576_217134cuda3std3__442_GLOBAL__N__2f389a48_4_k_cu_057e0576_217136ignoreE:
	.zero		1
	.type		_ZN40_INTERNAL_2f389a48_4_k_cu_057e0576_217134cute7productE,@object
	.size		_ZN40_INTERNAL_2f389a48_4_k_cu_057e0576_217134cute7productE,(_ZN40_INTERNAL_2f389a48_4_k_cu_057e0576_217134cuda3std3__45__cpo3endE - _ZN40_INTERNAL_2f389a48_4_k_cu_057e0576_217134cute7productE)
_ZN40_INTERNAL_2f389a48_4_k_cu_057e0576_217134cute7productE:
	.zero		1
	.type		_ZN40_INTERNAL_2f389a48_4_k_cu_057e0576_217134cuda3std3__45__cpo3endE,@object
	.size		_ZN40_INTERNAL_2f389a48_4_k_cu_057e0576_217134cuda3std3__45__cpo3endE,(_ZN40_INTERNAL_2f389a48_4_k_cu_057e0576_217134cuda3std3__419piecewise_constructE - _ZN40_INTERNAL_2f389a48_4_k_cu_057e0576_217134cuda3std3__45__cpo3endE)
_ZN40_INTERNAL_2f389a48_4_k_cu_057e0576_217134cuda3std3__45__cpo3endE:
	.zero		1
	.type		_ZN40_INTERNAL_2f389a48_4_k_cu_057e0576_217134cuda3std3__419piecewise_constructE,@object
	.size		_ZN40_INTERNAL_2f389a48_4_k_cu_057e0576_217134cuda3std3__419piecewise_constructE,(_ZN40_INTERNAL_2f389a48_4_k_cu_057e0576_217134cuda3std3__45__cpo4cendE - _ZN40_INTERNAL_2f389a48_4_k_cu_057e0576_217134cuda3std3__419piecewise_constructE)
_ZN40_INTERNAL_2f389a48_4_k_cu_057e0576_217134cuda3std3__419piecewise_constructE:
	.zero		1
	.type		_ZN40_INTERNAL_2f389a48_4_k_cu_057e0576_217134cuda3std3__45__cpo4cendE,@object
	.size		_ZN40_INTERNAL_2f389a48_4_k_cu_057e0576_217134cuda3std3__45__cpo4cendE,(_ZN40_INTERNAL_2f389a48_4_k_cu_057e0576_217134cuda3std6ranges3__45__cpo4swapE - _ZN40_INTERNAL_2f389a48_4_k_cu_057e0576_217134cuda3std3__45__cpo4cendE)
_ZN40_INTERNAL_2f389a48_4_k_cu_057e0576_217134cuda3std3__45__cpo4cendE:
	.zero		1
	.type		_ZN40_INTERNAL_2f389a48_4_k_cu_057e0576_217134cuda3std6ranges3__45__cpo4swapE,@object
	.size		_ZN40_INTERNAL_2f389a48_4_k_cu_057e0576_217134cuda3std6ranges3__45__cpo4swapE,(.L_9 - _ZN40_INTERNAL_2f389a48_4_k_cu_057e0576_217134cuda3std6ranges3__45__cpo4swapE)
_ZN40_INTERNAL_2f389a48_4_k_cu_057e0576_217134cuda3std6ranges3__45__cpo4swapE:
	.zero		1
.L_9:


//--------------------- .nv.constant0._ZN7cutlass13device_kernelINS_4gemm6kernel13GemmUniversalIN4cute5tupleIJiiiiEEENS1_10collective13CollectiveMmaINS1_35MainloopSm100TmaUmmaWarpSpecializedILi9ELi2ELi4ENS5_IJNS4_1CILi2EEENSA_ILi1EEESC_EEEEENS5_IJNSA_ILi64EEENSA_ILi112EEENSA_ILi128EEEEEEaNS5_IJlSC_lEEEaSJ_NS4_8TiledMMAINS4_8MMA_AtomIJNS4_15SM100_MMA_S8_SSIaaiLi64ELi112ELNS4_4UMMA5MajorE0ELSO_0ELNSN_8SaturateE0EEEEEENS4_6LayoutINS5_IJSC_SC_SC_EEENS5_IJNSA_ILi0EEESU_SU_EEEEENS5_IJNS4_10UnderscoreESX_SX_EEEEENS4_13SM90_TMA_LOADENS4_14ComposedLayoutINS4_7SwizzleILi3ELi4ELi3EEENS4_18smem_ptr_flag_bitsILi8EEENSS_INS5_IJNSA_ILi8EEESH_EEENS5_IJSH_SC_EEEEEEEvNS4_8identityENS4_23SM90_TMA_LOAD_MULTICASTES1A_vS1B_EENS_8epilogue10collective18CollectiveEpilogueINS1E_23Sm100TmaWarpSpecializedILi1ELi1ELi56ELb0ELb0EEEJSI_NS5_IJNSS_ISF_SC_EENSS_ISG_SC_EEEEEaSJ_aSJ_NS1E_6fusion15FusionCallbacksIS1I_NS1M_17LinearCombinationIaiaiLNS_15FloatRoundStyleE2EEESI_S1L_JEEENS4_5SM1004TMEM4LOAD25SM100_TMEM_LOAD_16dp32b8xES10_NS11_INS12_ILi0ELi4ELi3EEES15_NSS_INS5_IJS16_NSA_ILi16EEEEEENS5_IJS1X_SC_EEEEEEENS4_39AutoVectorizingCopyWithAssumedAlignmentILi128EEENS4_14SM90_TMA_STOREES21_S23_S23_EEEvvEEEEvNT_6ParamsE --------------------------
	.section	.nv.constant0._ZN7cutlass13device_kernelINS_4gemm6kernel13GemmUniversalIN4cute5tupleIJiiiiEEENS1_10collective13CollectiveMmaINS1_35MainloopSm100TmaUmmaWarpSpecializedILi9ELi2ELi4ENS5_IJNS4_1CILi2EEENSA_ILi1EEESC_EEEEENS5_IJNSA_ILi64EEENSA_ILi112EEENSA_ILi128EEEEEEaNS5_IJlSC_lEEEaSJ_NS4_8TiledMMAINS4_8MMA_AtomIJNS4_15SM100_MMA_S8_SSIaaiLi64ELi112ELNS4_4UMMA5MajorE0ELSO_0ELNSN_8SaturateE0EEEEEENS4_6LayoutINS5_IJSC_SC_SC_EEENS5_IJNSA_ILi0EEESU_SU_EEEEENS5_IJNS4_10UnderscoreESX_SX_EEEEENS4_13SM90_TMA_LOADENS4_14ComposedLayoutINS4_7SwizzleILi3ELi4ELi3EEENS4_18smem_ptr_flag_bitsILi8EEENSS_INS5_IJNSA_ILi8EEESH_EEENS5_IJSH_SC_EEEEEEEvNS4_8identityENS4_23SM90_TMA_LOAD_MULTICASTES1A_vS1B_EENS_8epilogue10collective18CollectiveEpilogueINS1E_23Sm100TmaWarpSpecializedILi1ELi1ELi56ELb0ELb0EEEJSI_NS5_IJNSS_ISF_SC_EENSS_ISG_SC_EEEEEaSJ_aSJ_NS1E_6fusion15FusionCallbacksIS1I_NS1M_17LinearCombinationIaiaiLNS_15FloatRoundStyleE2EEESI_S1L_JEEENS4_5SM1004TMEM4LOAD25SM100_TMEM_LOAD_16dp32b8xES10_NS11_INS12_ILi0ELi4ELi3EEES15_NSS_INS5_IJS16_NSA_ILi16EEEEEENS5_IJS1X_SC_EEEEEEENS4_39AutoVectorizingCopyWithAssumedAlignmentILi128EEENS4_14SM90_TMA_STOREES21_S23_S23_EEEvvEEEEvNT_6ParamsE,"a",@progbits
	.sectionflags	@""
	.align	4
.nv.constant0._ZN7cutlass13device_kernelINS_4gemm6kernel13GemmUniversalIN4cute5tupleIJiiiiEEENS1_10collective13CollectiveMmaINS1_35MainloopSm100TmaUmmaWarpSpecializedILi9ELi2ELi4ENS5_IJNS4_1CILi2EEENSA_ILi1EEESC_EEEEENS5_IJNSA_ILi64EEENSA_ILi112EEENSA_ILi128EEEEEEaNS5_IJlSC_lEEEaSJ_NS4_8TiledMMAINS4_8MMA_AtomIJNS4_15SM100_MMA_S8_SSIaaiLi64ELi112ELNS4_4UMMA5MajorE0ELSO_0ELNSN_8SaturateE0EEEEEENS4_6LayoutINS5_IJSC_SC_SC_EEENS5_IJNSA_ILi0EEESU_SU_EEEEENS5_IJNS4_10UnderscoreESX_SX_EEEEENS4_13SM90_TMA_LOADENS4_14ComposedLayoutINS4_7SwizzleILi3ELi4ELi3EEENS4_18smem_ptr_flag_bitsILi8EEENSS_INS5_IJNSA_ILi8EEESH_EEENS5_IJSH_SC_EEEEEEEvNS4_8identityENS4_23SM90_TMA_LOAD_MULTICASTES1A_vS1B_EENS_8epilogue10collective18CollectiveEpilogueINS1E_23Sm100TmaWarpSpecializedILi1ELi1ELi56ELb0ELb0EEEJSI_NS5_IJNSS_ISF_SC_EENSS_ISG_SC_EEEEEaSJ_aSJ_NS1E_6fusion15FusionCallbacksIS1I_NS1M_17LinearCombinationIaiaiLNS_15FloatRoundStyleE2EEESI_S1L_JEEENS4_5SM1004TMEM4LOAD25SM100_TMEM_LOAD_16dp32b8xES10_NS11_INS12_ILi0ELi4ELi3EEES15_NSS_INS5_IJS16_NSA_ILi16EEEEEENS5_IJS1X_SC_EEEEEEENS4_39AutoVectorizingCopyWithAssumedAlignmentILi128EEENS4_14SM90_TMA_STOREES21_S23_S23_EEEvvEEEEvNT_6ParamsE:
	.zero		2944


//--------------------- SYMBOLS --------------------------

	.type		.nv.reservedSmem.offset0,@object
	.size		.nv.reservedSmem.offset0,0x4
	.type		.nv.reservedSmem.cap,@object
	.size		.nv.reservedSmem.cap,0x4
	.type		__assertfail,@function
